//
// Generated by NVIDIA NVVM Compiler
//
// Compiler Build ID: CL-36424714
// Cuda compilation tools, release 13.0, V13.0.88
// Based on NVVM 20.0.0
//

.version 9.0
.target sm_100
.address_size 64

	// .globl	percentile_nearest_rank_batch_f32

.visible .entry percentile_nearest_rank_batch_f32(
	.param .u64 .ptr .align 1 percentile_nearest_rank_batch_f32_param_0,
	.param .u64 .ptr .align 1 percentile_nearest_rank_batch_f32_param_1,
	.param .u64 .ptr .align 1 percentile_nearest_rank_batch_f32_param_2,
	.param .u32 percentile_nearest_rank_batch_f32_param_3,
	.param .u32 percentile_nearest_rank_batch_f32_param_4,
	.param .u32 percentile_nearest_rank_batch_f32_param_5,
	.param .u64 .ptr .align 1 percentile_nearest_rank_batch_f32_param_6,
	.param .u64 .ptr .align 1 percentile_nearest_rank_batch_f32_param_7,
	.param .u32 percentile_nearest_rank_batch_f32_param_8
)
{
	.reg .pred 	%p<68>;
	.reg .b32 	%r<189>;
	.reg .b32 	%f<38>;
	.reg .b64 	%rd<110>;
	.reg .b64 	%fd<9>;

	ld.param.u64 	%rd22, [percentile_nearest_rank_batch_f32_param_0];
	ld.param.u64 	%rd18, [percentile_nearest_rank_batch_f32_param_1];
	ld.param.u64 	%rd19, [percentile_nearest_rank_batch_f32_param_2];
	ld.param.u32 	%r94, [percentile_nearest_rank_batch_f32_param_3];
	ld.param.u32 	%r97, [percentile_nearest_rank_batch_f32_param_4];
	ld.param.u32 	%r159, [percentile_nearest_rank_batch_f32_param_5];
	ld.param.u64 	%rd20, [percentile_nearest_rank_batch_f32_param_6];
	ld.param.u64 	%rd21, [percentile_nearest_rank_batch_f32_param_7];
	ld.param.u32 	%r96, [percentile_nearest_rank_batch_f32_param_8];
	cvta.to.global.u64 	%rd1, %rd22;
	mov.u32 	%r98, %ctaid.x;
	mov.u32 	%r99, %ntid.x;
	mov.u32 	%r100, %tid.x;
	mad.lo.s32 	%r1, %r98, %r99, %r100;
	setp.ge.s32 	%p1, %r1, %r97;
	@%p1 bra 	$L__BB0_15;
	cvta.to.global.u64 	%rd23, %rd18;
	cvta.to.global.u64 	%rd24, %rd19;
	cvta.to.global.u64 	%rd25, %rd21;
	cvta.to.global.u64 	%rd2, %rd20;
	mul.wide.s32 	%rd26, %r1, 4;
	add.s64 	%rd27, %rd23, %rd26;
	ld.global.nc.u32 	%r101, [%rd27];
	cvt.s64.s32 	%rd3, %r101;
	setp.gt.s64 	%p2, %rd3, 0;
	add.s64 	%rd28, %rd24, %rd26;
	ld.global.nc.f32 	%f1, [%rd28];
	mul.wide.s32 	%rd4, %r94, %r1;
	shl.b64 	%rd29, %rd4, 2;
	add.s64 	%rd5, %rd2, %rd29;
	mul.wide.s32 	%rd30, %r96, %r1;
	shl.b64 	%rd31, %rd30, 2;
	add.s64 	%rd6, %rd25, %rd31;
	setp.gt.s32 	%p3, %r159, -1;
	and.pred  	%p4, %p3, %p2;
	setp.lt.s32 	%p5, %r159, %r94;
	and.pred  	%p6, %p5, %p4;
	@%p6 bra 	$L__BB0_16;
	setp.lt.s32 	%p59, %r94, 1;
	@%p59 bra 	$L__BB0_15;
	and.b32  	%r2, %r94, 15;
	setp.lt.u32 	%p60, %r94, 16;
	mov.b32 	%r186, 0;
	@%p60 bra 	$L__BB0_6;
	and.b32  	%r186, %r94, 2147483632;
	neg.s32 	%r152, %r186;
	add.s64 	%rd100, %rd29, %rd2;
	add.s64 	%rd108, %rd100, 32;
$L__BB0_5:
	.pragma "nounroll";
	mov.b32 	%r148, 2147483647;
	st.global.u32 	[%rd108+-32], %r148;
	st.global.u32 	[%rd108+-28], %r148;
	st.global.u32 	[%rd108+-24], %r148;
	st.global.u32 	[%rd108+-20], %r148;
	st.global.u32 	[%rd108+-16], %r148;
	st.global.u32 	[%rd108+-12], %r148;
	st.global.u32 	[%rd108+-8], %r148;
	st.global.u32 	[%rd108+-4], %r148;
	st.global.u32 	[%rd108], %r148;
	st.global.u32 	[%rd108+4], %r148;
	st.global.u32 	[%rd108+8], %r148;
	st.global.u32 	[%rd108+12], %r148;
	st.global.u32 	[%rd108+16], %r148;
	st.global.u32 	[%rd108+20], %r148;
	st.global.u32 	[%rd108+24], %r148;
	st.global.u32 	[%rd108+28], %r148;
	add.s32 	%r152, %r152, 16;
	add.s64 	%rd108, %rd108, 64;
	setp.eq.s32 	%p61, %r152, 0;
	@%p61 bra 	$L__BB0_6;
	bra.uni 	$L__BB0_5;
$L__BB0_6:
	setp.eq.s32 	%p62, %r2, 0;
	@%p62 bra 	$L__BB0_15;
	and.b32  	%r85, %r94, 7;
	setp.lt.u32 	%p63, %r2, 8;
	@%p63 bra 	$L__BB0_9;
	mul.wide.u32 	%rd101, %r186, 4;
	add.s64 	%rd102, %rd5, %rd101;
	mov.b32 	%r149, 2147483647;
	st.global.u32 	[%rd102], %r149;
	st.global.u32 	[%rd102+4], %r149;
	st.global.u32 	[%rd102+8], %r149;
	st.global.u32 	[%rd102+12], %r149;
	st.global.u32 	[%rd102+16], %r149;
	st.global.u32 	[%rd102+20], %r149;
	st.global.u32 	[%rd102+24], %r149;
	st.global.u32 	[%rd102+28], %r149;
	add.s32 	%r186, %r186, 8;
$L__BB0_9:
	setp.eq.s32 	%p64, %r85, 0;
	@%p64 bra 	$L__BB0_15;
	and.b32  	%r88, %r94, 3;
	setp.lt.u32 	%p65, %r85, 4;
	@%p65 bra 	$L__BB0_12;
	mul.wide.u32 	%rd103, %r186, 4;
	add.s64 	%rd104, %rd5, %rd103;
	mov.b32 	%r150, 2147483647;
	st.global.u32 	[%rd104], %r150;
	st.global.u32 	[%rd104+4], %r150;
	st.global.u32 	[%rd104+8], %r150;
	st.global.u32 	[%rd104+12], %r150;
	add.s32 	%r186, %r186, 4;
$L__BB0_12:
	setp.eq.s32 	%p66, %r88, 0;
	@%p66 bra 	$L__BB0_15;
	mul.wide.u32 	%rd106, %r186, 4;
	add.s64 	%rd107, %rd29, %rd106;
	add.s64 	%rd109, %rd2, %rd107;
	neg.s32 	%r188, %r88;
$L__BB0_14:
	.pragma "nounroll";
	mov.b32 	%r151, 2147483647;
	st.global.u32 	[%rd109], %r151;
	add.s64 	%rd109, %rd109, 4;
	add.s32 	%r188, %r188, 1;
	setp.ne.s32 	%p67, %r188, 0;
	@%p67 bra 	$L__BB0_14;
$L__BB0_15:
	ret;
$L__BB0_16:
	cvt.u32.u64 	%r102, %rd3;
	add.s32 	%r7, %r102, %r159;
	add.s32 	%r168, %r7, -1;
	setp.lt.u32 	%p7, %r7, 2;
	setp.lt.s32 	%p8, %r94, 1;
	or.pred  	%p9, %p7, %p8;
	@%p9 bra 	$L__BB0_29;
	min.u32 	%r9, %r168, %r94;
	and.b32  	%r10, %r9, 15;
	setp.lt.u32 	%p10, %r9, 16;
	mov.b32 	%r155, 0;
	@%p10 bra 	$L__BB0_20;
	and.b32  	%r155, %r9, 2147483632;
	mov.b32 	%r153, 0;
$L__BB0_19:
	.pragma "nounroll";
	mul.wide.u32 	%rd32, %r153, 4;
	add.s64 	%rd33, %rd5, %rd32;
	mov.b32 	%r105, 2147483647;
	st.global.u32 	[%rd33], %r105;
	st.global.u32 	[%rd33+4], %r105;
	st.global.u32 	[%rd33+8], %r105;
	st.global.u32 	[%rd33+12], %r105;
	st.global.u32 	[%rd33+16], %r105;
	st.global.u32 	[%rd33+20], %r105;
	st.global.u32 	[%rd33+24], %r105;
	st.global.u32 	[%rd33+28], %r105;
	st.global.u32 	[%rd33+32], %r105;
	st.global.u32 	[%rd33+36], %r105;
	st.global.u32 	[%rd33+40], %r105;
	st.global.u32 	[%rd33+44], %r105;
	st.global.u32 	[%rd33+48], %r105;
	st.global.u32 	[%rd33+52], %r105;
	st.global.u32 	[%rd33+56], %r105;
	st.global.u32 	[%rd33+60], %r105;
	add.s32 	%r153, %r153, 16;
	setp.ne.s32 	%p11, %r153, %r155;
	@%p11 bra 	$L__BB0_19;
$L__BB0_20:
	setp.eq.s32 	%p12, %r10, 0;
	@%p12 bra 	$L__BB0_29;
	and.b32  	%r15, %r9, 7;
	setp.lt.u32 	%p13, %r10, 8;
	@%p13 bra 	$L__BB0_23;
	mul.wide.u32 	%rd34, %r155, 4;
	add.s64 	%rd35, %rd5, %rd34;
	mov.b32 	%r106, 2147483647;
	st.global.u32 	[%rd35], %r106;
	st.global.u32 	[%rd35+4], %r106;
	st.global.u32 	[%rd35+8], %r106;
	st.global.u32 	[%rd35+12], %r106;
	st.global.u32 	[%rd35+16], %r106;
	st.global.u32 	[%rd35+20], %r106;
	st.global.u32 	[%rd35+24], %r106;
	st.global.u32 	[%rd35+28], %r106;
	add.s32 	%r155, %r155, 8;
$L__BB0_23:
	setp.eq.s32 	%p14, %r15, 0;
	@%p14 bra 	$L__BB0_29;
	and.b32  	%r18, %r9, 3;
	setp.lt.u32 	%p15, %r15, 4;
	@%p15 bra 	$L__BB0_26;
	mul.wide.u32 	%rd36, %r155, 4;
	add.s64 	%rd37, %rd5, %rd36;
	mov.b32 	%r107, 2147483647;
	st.global.u32 	[%rd37], %r107;
	st.global.u32 	[%rd37+4], %r107;
	st.global.u32 	[%rd37+8], %r107;
	st.global.u32 	[%rd37+12], %r107;
	add.s32 	%r155, %r155, 4;
$L__BB0_26:
	setp.eq.s32 	%p16, %r18, 0;
	@%p16 bra 	$L__BB0_29;
	mov.b32 	%r158, 0;
$L__BB0_28:
	.pragma "nounroll";
	mul.wide.u32 	%rd38, %r155, 4;
	add.s64 	%rd39, %rd5, %rd38;
	mov.b32 	%r109, 2147483647;
	st.global.u32 	[%rd39], %r109;
	add.s32 	%r155, %r155, 1;
	add.s32 	%r158, %r158, 1;
	setp.ne.s32 	%p17, %r158, %r18;
	@%p17 bra 	$L__BB0_28;
$L__BB0_29:
	setp.gt.s32 	%p18, %r7, %r94;
	@%p18 bra 	$L__BB0_15;
	mul.f32 	%f2, %f1, 0f3C23D70A;
	mov.b32 	%r179, 0;
$L__BB0_31:
	mul.wide.u32 	%rd40, %r159, 4;
	add.s64 	%rd41, %rd1, %rd40;
	ld.global.nc.f32 	%f3, [%rd41];
	abs.f32 	%f7, %f3;
	setp.nan.f32 	%p19, %f7, %f7;
	@%p19 bra 	$L__BB0_43;
	setp.lt.s32 	%p20, %r179, 1;
	mov.b32 	%r164, 0;
	@%p20 bra 	$L__BB0_35;
	mov.b32 	%r164, 0;
	mov.u32 	%r163, %r179;
$L__BB0_34:
	add.s32 	%r113, %r163, %r164;
	shr.u32 	%r114, %r113, 1;
	mul.wide.u32 	%rd42, %r114, 4;
	add.s64 	%rd43, %rd6, %rd42;
	ld.global.f32 	%f8, [%rd43];
	setp.geu.f32 	%p21, %f3, %f8;
	add.s32 	%r115, %r114, 1;
	selp.b32 	%r164, %r115, %r164, %p21;
	selp.b32 	%r163, %r163, %r114, %p21;
	setp.lt.s32 	%p22, %r164, %r163;
	@%p22 bra 	$L__BB0_34;
$L__BB0_35:
	setp.le.s32 	%p23, %r179, %r164;
	@%p23 bra 	$L__BB0_42;
	sub.s32 	%r116, %r179, %r164;
	and.b32  	%r28, %r116, 3;
	setp.eq.s32 	%p24, %r28, 0;
	mov.u32 	%r162, %r179;
	@%p24 bra 	$L__BB0_40;
	add.s32 	%r162, %r179, -1;
	mul.wide.u32 	%rd44, %r162, 4;
	add.s64 	%rd10, %rd6, %rd44;
	ld.global.f32 	%f9, [%rd10];
	mul.wide.u32 	%rd45, %r179, 4;
	add.s64 	%rd46, %rd6, %rd45;
	st.global.f32 	[%rd46], %f9;
	setp.eq.s32 	%p25, %r28, 1;
	@%p25 bra 	$L__BB0_40;
	add.s32 	%r162, %r179, -2;
	mul.wide.u32 	%rd47, %r162, 4;
	add.s64 	%rd11, %rd6, %rd47;
	ld.global.f32 	%f10, [%rd11];
	st.global.f32 	[%rd10], %f10;
	setp.eq.s32 	%p26, %r28, 2;
	@%p26 bra 	$L__BB0_40;
	add.s32 	%r162, %r179, -3;
	mul.wide.u32 	%rd48, %r162, 4;
	add.s64 	%rd49, %rd6, %rd48;
	ld.global.f32 	%f11, [%rd49];
	st.global.f32 	[%rd11], %f11;
$L__BB0_40:
	sub.s32 	%r117, %r164, %r179;
	setp.gt.u32 	%p27, %r117, -4;
	@%p27 bra 	$L__BB0_42;
$L__BB0_41:
	add.s32 	%r118, %r162, -1;
	mul.wide.u32 	%rd50, %r118, 4;
	add.s64 	%rd51, %rd6, %rd50;
	ld.global.f32 	%f12, [%rd51];
	mul.wide.u32 	%rd52, %r162, 4;
	add.s64 	%rd53, %rd6, %rd52;
	st.global.f32 	[%rd53], %f12;
	add.s32 	%r119, %r162, -2;
	mul.wide.u32 	%rd54, %r119, 4;
	add.s64 	%rd55, %rd6, %rd54;
	ld.global.f32 	%f13, [%rd55];
	st.global.f32 	[%rd51], %f13;
	add.s32 	%r120, %r162, -3;
	mul.wide.u32 	%rd56, %r120, 4;
	add.s64 	%rd57, %rd6, %rd56;
	ld.global.f32 	%f14, [%rd57];
	st.global.f32 	[%rd55], %f14;
	add.s32 	%r162, %r162, -4;
	mul.wide.u32 	%rd58, %r162, 4;
	add.s64 	%rd59, %rd6, %rd58;
	ld.global.f32 	%f15, [%rd59];
	st.global.f32 	[%rd57], %f15;
	setp.gt.s32 	%p28, %r162, %r164;
	@%p28 bra 	$L__BB0_41;
$L__BB0_42:
	mul.wide.u32 	%rd60, %r164, 4;
	add.s64 	%rd61, %rd6, %rd60;
	st.global.f32 	[%rd61], %f3;
	add.s32 	%r179, %r179, 1;
$L__BB0_43:
	add.s32 	%r159, %r159, 1;
	setp.lt.s32 	%p29, %r159, %r7;
	@%p29 bra 	$L__BB0_31;
	cvt.rn.f32.u32 	%f16, %r102;
	mul.f32 	%f17, %f2, %f16;
	cvt.f64.f32 	%fd1, %f17;
	add.f64 	%fd2, %fd1, 0d3FE0000000000000;
	cvt.rmi.f64.f64 	%fd3, %fd2;
	add.f64 	%fd4, %fd3, 0dBFF0000000000000;
	cvt.rzi.s32.f64 	%r122, %fd4;
	setp.lt.s32 	%p30, %r122, %r102;
	add.s32 	%r123, %r102, -1;
	selp.b32 	%r124, %r122, %r123, %p30;
	setp.gt.s32 	%p31, %r122, 0;
	selp.b32 	%r42, %r124, 0, %p31;
	max.s32 	%r125, %r94, %r7;
	add.s32 	%r43, %r125, -1;
$L__BB0_45:
	setp.ne.s32 	%p32, %r179, 0;
	@%p32 bra 	$L__BB0_47;
	mul.wide.u32 	%rd66, %r168, 4;
	add.s64 	%rd67, %rd5, %rd66;
	mov.b32 	%r130, 2147483647;
	st.global.u32 	[%rd67], %r130;
	bra.uni 	$L__BB0_50;
$L__BB0_47:
	setp.eq.s32 	%p33, %r179, %r102;
	mov.u32 	%r169, %r42;
	@%p33 bra 	$L__BB0_49;
	cvt.rn.f32.s32 	%f18, %r179;
	mul.f32 	%f19, %f2, %f18;
	cvt.f64.f32 	%fd5, %f19;
	add.f64 	%fd6, %fd5, 0d3FE0000000000000;
	cvt.rmi.f64.f64 	%fd7, %fd6;
	add.f64 	%fd8, %fd7, 0dBFF0000000000000;
	cvt.rzi.s32.f64 	%r127, %fd8;
	setp.lt.s32 	%p34, %r127, %r179;
	add.s32 	%r128, %r179, -1;
	selp.b32 	%r129, %r127, %r128, %p34;
	setp.gt.s32 	%p35, %r127, 0;
	selp.b32 	%r169, %r129, 0, %p35;
$L__BB0_49:
	mul.wide.s32 	%rd62, %r169, 4;
	add.s64 	%rd63, %rd6, %rd62;
	ld.global.f32 	%f20, [%rd63];
	mul.wide.u32 	%rd64, %r168, 4;
	add.s64 	%rd65, %rd5, %rd64;
	st.global.f32 	[%rd65], %f20;
$L__BB0_50:
	setp.eq.s32 	%p36, %r168, %r43;
	@%p36 bra 	$L__BB0_15;
	cvt.s64.s32 	%rd68, %r168;
	sub.s64 	%rd69, %rd68, %rd3;
	shl.b64 	%rd70, %rd69, 2;
	add.s64 	%rd71, %rd1, %rd70;
	ld.global.nc.f32 	%f4, [%rd71+4];
	abs.f32 	%f21, %f4;
	setp.nan.f32 	%p37, %f21, %f21;
	setp.lt.s32 	%p38, %r179, 1;
	or.pred  	%p39, %p37, %p38;
	@%p39 bra 	$L__BB0_66;
	mov.b32 	%r171, 0;
	mov.u32 	%r170, %r179;
$L__BB0_53:
	add.s32 	%r132, %r170, %r171;
	shr.u32 	%r50, %r132, 1;
	mul.wide.u32 	%rd72, %r50, 4;
	add.s64 	%rd12, %rd6, %rd72;
	ld.global.f32 	%f5, [%rd12];
	setp.geu.f32 	%p40, %f5, %f4;
	@%p40 bra 	$L__BB0_56;
	add.s32 	%r171, %r50, 1;
$L__BB0_55:
	setp.lt.s32 	%p48, %r171, %r170;
	@%p48 bra 	$L__BB0_53;
	bra.uni 	$L__BB0_66;
$L__BB0_56:
	setp.lt.f32 	%p41, %f4, %f5;
	mov.u32 	%r170, %r50;
	@%p41 bra 	$L__BB0_55;
	add.s32 	%r52, %r50, 1;
	setp.ge.s32 	%p42, %r52, %r179;
	@%p42 bra 	$L__BB0_65;
	not.b32 	%r133, %r50;
	add.s32 	%r134, %r179, %r133;
	and.b32  	%r53, %r134, 3;
	setp.eq.s32 	%p43, %r53, 0;
	mov.u32 	%r172, %r52;
	mov.u32 	%r173, %r50;
	@%p43 bra 	$L__BB0_62;
	ld.global.f32 	%f22, [%rd12+4];
	st.global.f32 	[%rd12], %f22;
	add.s32 	%r54, %r50, 2;
	setp.eq.s32 	%p44, %r53, 1;
	mov.u32 	%r172, %r54;
	mov.u32 	%r173, %r52;
	@%p44 bra 	$L__BB0_62;
	ld.global.f32 	%f23, [%rd12+8];
	st.global.f32 	[%rd12+4], %f23;
	add.s32 	%r55, %r50, 3;
	setp.eq.s32 	%p45, %r53, 2;
	mov.u32 	%r172, %r55;
	mov.u32 	%r173, %r54;
	@%p45 bra 	$L__BB0_62;
	ld.global.f32 	%f24, [%rd12+12];
	st.global.f32 	[%rd12+8], %f24;
	add.s32 	%r172, %r50, 4;
	mov.u32 	%r173, %r55;
$L__BB0_62:
	sub.s32 	%r135, %r179, %r50;
	add.s32 	%r136, %r135, -2;
	setp.lt.u32 	%p46, %r136, 3;
	@%p46 bra 	$L__BB0_65;
	sub.s32 	%r174, %r172, %r179;
$L__BB0_64:
	add.s32 	%r63, %r172, 3;
	mul.wide.u32 	%rd73, %r172, 4;
	add.s64 	%rd74, %rd6, %rd73;
	ld.global.f32 	%f25, [%rd74];
	mul.wide.u32 	%rd75, %r173, 4;
	add.s64 	%rd76, %rd6, %rd75;
	st.global.f32 	[%rd76], %f25;
	ld.global.f32 	%f26, [%rd74+4];
	st.global.f32 	[%rd74], %f26;
	ld.global.f32 	%f27, [%rd74+8];
	st.global.f32 	[%rd74+4], %f27;
	ld.global.f32 	%f28, [%rd74+12];
	st.global.f32 	[%rd74+8], %f28;
	add.s32 	%r172, %r172, 4;
	add.s32 	%r174, %r174, 4;
	setp.ne.s32 	%p47, %r174, 0;
	mov.u32 	%r173, %r63;
	@%p47 bra 	$L__BB0_64;
$L__BB0_65:
	add.s32 	%r179, %r179, -1;
$L__BB0_66:
	add.s32 	%r70, %r168, 1;
	mul.wide.u32 	%rd77, %r168, 4;
	add.s64 	%rd78, %rd1, %rd77;
	ld.global.nc.f32 	%f6, [%rd78+4];
	abs.f32 	%f29, %f6;
	setp.nan.f32 	%p49, %f29, %f29;
	mov.u32 	%r168, %r70;
	@%p49 bra 	$L__BB0_45;
	setp.lt.s32 	%p50, %r179, 1;
	mov.b32 	%r183, 0;
	@%p50 bra 	$L__BB0_70;
	mov.b32 	%r183, 0;
	mov.u32 	%r182, %r179;
$L__BB0_69:
	add.s32 	%r139, %r182, %r183;
	shr.u32 	%r140, %r139, 1;
	mul.wide.u32 	%rd79, %r140, 4;
	add.s64 	%rd80, %rd6, %rd79;
	ld.global.f32 	%f30, [%rd80];
	setp.geu.f32 	%p51, %f6, %f30;
	add.s32 	%r141, %r140, 1;
	selp.b32 	%r183, %r141, %r183, %p51;
	selp.b32 	%r182, %r182, %r140, %p51;
	setp.lt.s32 	%p52, %r183, %r182;
	@%p52 bra 	$L__BB0_69;
$L__BB0_70:
	setp.le.s32 	%p53, %r179, %r183;
	@%p53 bra 	$L__BB0_77;
	sub.s32 	%r142, %r179, %r183;
	and.b32  	%r72, %r142, 3;
	setp.eq.s32 	%p54, %r72, 0;
	mov.u32 	%r181, %r179;
	@%p54 bra 	$L__BB0_75;
	add.s32 	%r181, %r179, -1;
	mul.wide.u32 	%rd81, %r181, 4;
	add.s64 	%rd13, %rd6, %rd81;
	ld.global.f32 	%f31, [%rd13];
	mul.wide.u32 	%rd82, %r179, 4;
	add.s64 	%rd83, %rd6, %rd82;
	st.global.f32 	[%rd83], %f31;
	setp.eq.s32 	%p55, %r72, 1;
	@%p55 bra 	$L__BB0_75;
	add.s32 	%r181, %r179, -2;
	mul.wide.u32 	%rd84, %r181, 4;
	add.s64 	%rd14, %rd6, %rd84;
	ld.global.f32 	%f32, [%rd14];
	st.global.f32 	[%rd13], %f32;
	setp.eq.s32 	%p56, %r72, 2;
	@%p56 bra 	$L__BB0_75;
	add.s32 	%r181, %r179, -3;
	mul.wide.u32 	%rd85, %r181, 4;
	add.s64 	%rd86, %rd6, %rd85;
	ld.global.f32 	%f33, [%rd86];
	st.global.f32 	[%rd14], %f33;
$L__BB0_75:
	sub.s32 	%r143, %r183, %r179;
	setp.gt.u32 	%p57, %r143, -4;
	@%p57 bra 	$L__BB0_77;
$L__BB0_76:
	add.s32 	%r144, %r181, -1;
	mul.wide.u32 	%rd87, %r144, 4;
	add.s64 	%rd88, %rd6, %rd87;
	ld.global.f32 	%f34, [%rd88];
	mul.wide.u32 	%rd89, %r181, 4;
	add.s64 	%rd90, %rd6, %rd89;
	st.global.f32 	[%rd90], %f34;
	add.s32 	%r145, %r181, -2;
	mul.wide.u32 	%rd91, %r145, 4;
	add.s64 	%rd92, %rd6, %rd91;
	ld.global.f32 	%f35, [%rd92];
	st.global.f32 	[%rd88], %f35;
	add.s32 	%r146, %r181, -3;
	mul.wide.u32 	%rd93, %r146, 4;
	add.s64 	%rd94, %rd6, %rd93;
	ld.global.f32 	%f36, [%rd94];
	st.global.f32 	[%rd92], %f36;
	add.s32 	%r181, %r181, -4;
	mul.wide.u32 	%rd95, %r181, 4;
	add.s64 	%rd96, %rd6, %rd95;
	ld.global.f32 	%f37, [%rd96];
	st.global.f32 	[%rd94], %f37;
	setp.gt.s32 	%p58, %r181, %r183;
	@%p58 bra 	$L__BB0_76;
$L__BB0_77:
	mul.wide.u32 	%rd97, %r183, 4;
	add.s64 	%rd98, %rd6, %rd97;
	st.global.f32 	[%rd98], %f6;
	add.s32 	%r179, %r179, 1;
	mov.u32 	%r168, %r70;
	bra.uni 	$L__BB0_45;

}
	// .globl	percentile_nearest_rank_many_series_one_param_time_major_f32
.visible .entry percentile_nearest_rank_many_series_one_param_time_major_f32(
	.param .u64 .ptr .align 1 percentile_nearest_rank_many_series_one_param_time_major_f32_param_0,
	.param .u32 percentile_nearest_rank_many_series_one_param_time_major_f32_param_1,
	.param .u32 percentile_nearest_rank_many_series_one_param_time_major_f32_param_2,
	.param .u32 percentile_nearest_rank_many_series_one_param_time_major_f32_param_3,
	.param .f32 percentile_nearest_rank_many_series_one_param_time_major_f32_param_4,
	.param .u64 .ptr .align 1 percentile_nearest_rank_many_series_one_param_time_major_f32_param_5,
	.param .u64 .ptr .align 1 percentile_nearest_rank_many_series_one_param_time_major_f32_param_6,
	.param .u64 .ptr .align 1 percentile_nearest_rank_many_series_one_param_time_major_f32_param_7,
	.param .u32 percentile_nearest_rank_many_series_one_param_time_major_f32_param_8
)
{
	.reg .pred 	%p<70>;
	.reg .b32 	%r<176>;
	.reg .b32 	%f<38>;
	.reg .b64 	%rd<153>;
	.reg .b64 	%fd<9>;

	ld.param.u64 	%rd20, [percentile_nearest_rank_many_series_one_param_time_major_f32_param_0];
	ld.param.u32 	%r86, [percentile_nearest_rank_many_series_one_param_time_major_f32_param_1];
	ld.param.u32 	%r87, [percentile_nearest_rank_many_series_one_param_time_major_f32_param_2];
	ld.param.u32 	%r88, [percentile_nearest_rank_many_series_one_param_time_major_f32_param_3];
	ld.param.f32 	%f6, [percentile_nearest_rank_many_series_one_param_time_major_f32_param_4];
	ld.param.u64 	%rd18, [percentile_nearest_rank_many_series_one_param_time_major_f32_param_5];
	ld.param.u64 	%rd21, [percentile_nearest_rank_many_series_one_param_time_major_f32_param_6];
	ld.param.u64 	%rd19, [percentile_nearest_rank_many_series_one_param_time_major_f32_param_7];
	ld.param.u32 	%r89, [percentile_nearest_rank_many_series_one_param_time_major_f32_param_8];
	cvta.to.global.u64 	%rd1, %rd20;
	cvta.to.global.u64 	%rd2, %rd21;
	mov.u32 	%r90, %ctaid.x;
	mov.u32 	%r91, %ntid.x;
	mov.u32 	%r92, %tid.x;
	mad.lo.s32 	%r1, %r90, %r91, %r92;
	setp.ge.s32 	%p1, %r1, %r86;
	@%p1 bra 	$L__BB1_14;
	cvta.to.global.u64 	%rd22, %rd18;
	cvt.s64.s32 	%rd3, %r1;
	mul.wide.s32 	%rd23, %r1, 4;
	add.s64 	%rd24, %rd22, %rd23;
	ld.global.nc.u32 	%r147, [%rd24];
	setp.gt.s32 	%p2, %r88, 0;
	setp.lt.s32 	%p3, %r147, 0;
	setp.ge.s32 	%p4, %r147, %r87;
	or.pred  	%p5, %p3, %p4;
	not.pred 	%p7, %p5;
	and.pred  	%p8, %p2, %p7;
	@%p8 bra 	$L__BB1_15;
	setp.lt.s32 	%p61, %r87, 1;
	@%p61 bra 	$L__BB1_14;
	cvt.s64.s32 	%rd4, %r86;
	and.b32  	%r3, %r87, 7;
	setp.lt.u32 	%p62, %r87, 8;
	mov.b32 	%r174, 0;
	@%p62 bra 	$L__BB1_6;
	and.b32  	%r174, %r87, 2147483640;
	neg.s32 	%r142, %r174;
	shl.b64 	%rd126, %rd3, 2;
	add.s64 	%rd152, %rd2, %rd126;
	shl.b64 	%rd6, %rd4, 5;
	shl.b64 	%rd7, %rd4, 2;
$L__BB1_5:
	.pragma "nounroll";
	mov.b32 	%r137, 2147483647;
	st.global.u32 	[%rd152], %r137;
	add.s64 	%rd127, %rd152, %rd7;
	st.global.u32 	[%rd127], %r137;
	add.s64 	%rd128, %rd127, %rd7;
	st.global.u32 	[%rd128], %r137;
	add.s64 	%rd129, %rd128, %rd7;
	st.global.u32 	[%rd129], %r137;
	add.s64 	%rd130, %rd129, %rd7;
	st.global.u32 	[%rd130], %r137;
	add.s64 	%rd131, %rd130, %rd7;
	st.global.u32 	[%rd131], %r137;
	add.s64 	%rd132, %rd131, %rd7;
	st.global.u32 	[%rd132], %r137;
	add.s64 	%rd133, %rd132, %rd7;
	st.global.u32 	[%rd133], %r137;
	add.s32 	%r142, %r142, 8;
	add.s64 	%rd152, %rd152, %rd6;
	setp.eq.s32 	%p63, %r142, 0;
	@%p63 bra 	$L__BB1_6;
	bra.uni 	$L__BB1_5;
$L__BB1_6:
	setp.eq.s32 	%p64, %r3, 0;
	@%p64 bra 	$L__BB1_14;
	and.b32  	%r81, %r87, 3;
	setp.lt.u32 	%p65, %r3, 4;
	@%p65 bra 	$L__BB1_9;
	cvt.u64.u32 	%rd134, %r174;
	mad.lo.s64 	%rd135, %rd134, %rd4, %rd3;
	shl.b64 	%rd136, %rd135, 2;
	add.s64 	%rd137, %rd2, %rd136;
	mov.b32 	%r138, 2147483647;
	st.global.u32 	[%rd137], %r138;
	shl.b64 	%rd138, %rd4, 2;
	add.s64 	%rd139, %rd137, %rd138;
	st.global.u32 	[%rd139], %r138;
	add.s64 	%rd140, %rd139, %rd138;
	st.global.u32 	[%rd140], %r138;
	add.s64 	%rd141, %rd140, %rd138;
	st.global.u32 	[%rd141], %r138;
	add.s32 	%r174, %r174, 4;
$L__BB1_9:
	setp.eq.s32 	%p66, %r81, 0;
	@%p66 bra 	$L__BB1_14;
	setp.eq.s32 	%p67, %r81, 1;
	@%p67 bra 	$L__BB1_12;
	cvt.u64.u32 	%rd142, %r174;
	mad.lo.s64 	%rd143, %rd142, %rd4, %rd3;
	shl.b64 	%rd144, %rd143, 2;
	add.s64 	%rd145, %rd2, %rd144;
	mov.b32 	%r139, 2147483647;
	st.global.u32 	[%rd145], %r139;
	shl.b64 	%rd146, %rd4, 2;
	add.s64 	%rd147, %rd145, %rd146;
	st.global.u32 	[%rd147], %r139;
	add.s32 	%r174, %r174, 2;
$L__BB1_12:
	and.b32  	%r140, %r87, 1;
	setp.eq.b32 	%p68, %r140, 1;
	not.pred 	%p69, %p68;
	@%p69 bra 	$L__BB1_14;
	cvt.u64.u32 	%rd148, %r174;
	mad.lo.s64 	%rd149, %rd148, %rd4, %rd3;
	shl.b64 	%rd150, %rd149, 2;
	add.s64 	%rd151, %rd2, %rd150;
	mov.b32 	%r141, 2147483647;
	st.global.u32 	[%rd151], %r141;
$L__BB1_14:
	ret;
$L__BB1_15:
	add.s32 	%r8, %r147, %r88;
	add.s32 	%r156, %r8, -1;
	setp.lt.u32 	%p9, %r8, 2;
	setp.lt.s32 	%p10, %r87, 1;
	or.pred  	%p11, %p9, %p10;
	@%p11 bra 	$L__BB1_27;
	cvt.s64.s32 	%rd10, %r86;
	min.u32 	%r10, %r156, %r87;
	and.b32  	%r11, %r10, 7;
	setp.lt.u32 	%p12, %r10, 8;
	mov.b32 	%r145, 0;
	@%p12 bra 	$L__BB1_19;
	and.b32  	%r145, %r10, 2147483640;
	mov.b32 	%r143, 0;
	shl.b64 	%rd29, %rd10, 2;
$L__BB1_18:
	.pragma "nounroll";
	cvt.u64.u32 	%rd25, %r143;
	mad.lo.s64 	%rd26, %rd25, %rd10, %rd3;
	shl.b64 	%rd27, %rd26, 2;
	add.s64 	%rd28, %rd2, %rd27;
	mov.b32 	%r95, 2147483647;
	st.global.u32 	[%rd28], %r95;
	add.s64 	%rd30, %rd28, %rd29;
	st.global.u32 	[%rd30], %r95;
	add.s64 	%rd31, %rd30, %rd29;
	st.global.u32 	[%rd31], %r95;
	add.s64 	%rd32, %rd31, %rd29;
	st.global.u32 	[%rd32], %r95;
	add.s64 	%rd33, %rd32, %rd29;
	st.global.u32 	[%rd33], %r95;
	add.s64 	%rd34, %rd33, %rd29;
	st.global.u32 	[%rd34], %r95;
	add.s64 	%rd35, %rd34, %rd29;
	st.global.u32 	[%rd35], %r95;
	add.s64 	%rd36, %rd35, %rd29;
	st.global.u32 	[%rd36], %r95;
	add.s32 	%r143, %r143, 8;
	setp.ne.s32 	%p13, %r143, %r145;
	@%p13 bra 	$L__BB1_18;
$L__BB1_19:
	setp.eq.s32 	%p14, %r11, 0;
	@%p14 bra 	$L__BB1_27;
	and.b32  	%r16, %r10, 3;
	setp.lt.u32 	%p15, %r11, 4;
	@%p15 bra 	$L__BB1_22;
	cvt.u64.u32 	%rd37, %r145;
	mad.lo.s64 	%rd38, %rd37, %rd10, %rd3;
	shl.b64 	%rd39, %rd38, 2;
	add.s64 	%rd40, %rd2, %rd39;
	mov.b32 	%r96, 2147483647;
	st.global.u32 	[%rd40], %r96;
	shl.b64 	%rd41, %rd10, 2;
	add.s64 	%rd42, %rd40, %rd41;
	st.global.u32 	[%rd42], %r96;
	add.s64 	%rd43, %rd42, %rd41;
	st.global.u32 	[%rd43], %r96;
	add.s64 	%rd44, %rd43, %rd41;
	st.global.u32 	[%rd44], %r96;
	add.s32 	%r145, %r145, 4;
$L__BB1_22:
	setp.eq.s32 	%p16, %r16, 0;
	@%p16 bra 	$L__BB1_27;
	setp.eq.s32 	%p17, %r16, 1;
	@%p17 bra 	$L__BB1_25;
	cvt.u64.u32 	%rd45, %r145;
	mad.lo.s64 	%rd46, %rd45, %rd10, %rd3;
	shl.b64 	%rd47, %rd46, 2;
	add.s64 	%rd48, %rd2, %rd47;
	mov.b32 	%r97, 2147483647;
	st.global.u32 	[%rd48], %r97;
	shl.b64 	%rd49, %rd10, 2;
	add.s64 	%rd50, %rd48, %rd49;
	st.global.u32 	[%rd50], %r97;
	add.s32 	%r145, %r145, 2;
$L__BB1_25:
	and.b32  	%r98, %r10, 1;
	setp.eq.b32 	%p18, %r98, 1;
	not.pred 	%p19, %p18;
	@%p19 bra 	$L__BB1_27;
	cvt.u64.u32 	%rd51, %r145;
	mad.lo.s64 	%rd52, %rd51, %rd10, %rd3;
	shl.b64 	%rd53, %rd52, 2;
	add.s64 	%rd54, %rd2, %rd53;
	mov.b32 	%r99, 2147483647;
	st.global.u32 	[%rd54], %r99;
$L__BB1_27:
	setp.gt.s32 	%p20, %r8, %r87;
	@%p20 bra 	$L__BB1_14;
	cvt.s64.s32 	%rd55, %r89;
	mul.lo.s64 	%rd56, %rd55, %rd3;
	cvta.to.global.u64 	%rd57, %rd19;
	shl.b64 	%rd58, %rd56, 2;
	add.s64 	%rd11, %rd57, %rd58;
	mul.f32 	%f1, %f6, 0f3C23D70A;
	cvt.s64.s32 	%rd12, %r86;
	mov.b32 	%r167, 0;
$L__BB1_29:
	cvt.u64.u32 	%rd59, %r147;
	mad.lo.s64 	%rd60, %rd59, %rd12, %rd3;
	shl.b64 	%rd61, %rd60, 2;
	add.s64 	%rd62, %rd1, %rd61;
	ld.global.nc.f32 	%f2, [%rd62];
	abs.f32 	%f7, %f2;
	setp.nan.f32 	%p21, %f7, %f7;
	@%p21 bra 	$L__BB1_41;
	setp.lt.s32 	%p22, %r167, 1;
	mov.b32 	%r152, 0;
	@%p22 bra 	$L__BB1_33;
	mov.b32 	%r152, 0;
	mov.u32 	%r151, %r167;
$L__BB1_32:
	add.s32 	%r103, %r151, %r152;
	shr.u32 	%r104, %r103, 1;
	mul.wide.u32 	%rd63, %r104, 4;
	add.s64 	%rd64, %rd11, %rd63;
	ld.global.f32 	%f8, [%rd64];
	setp.geu.f32 	%p23, %f2, %f8;
	add.s32 	%r105, %r104, 1;
	selp.b32 	%r152, %r105, %r152, %p23;
	selp.b32 	%r151, %r151, %r104, %p23;
	setp.lt.s32 	%p24, %r152, %r151;
	@%p24 bra 	$L__BB1_32;
$L__BB1_33:
	setp.le.s32 	%p25, %r167, %r152;
	@%p25 bra 	$L__BB1_40;
	sub.s32 	%r106, %r167, %r152;
	and.b32  	%r26, %r106, 3;
	setp.eq.s32 	%p26, %r26, 0;
	mov.u32 	%r150, %r167;
	@%p26 bra 	$L__BB1_38;
	add.s32 	%r150, %r167, -1;
	mul.wide.u32 	%rd65, %r150, 4;
	add.s64 	%rd13, %rd11, %rd65;
	ld.global.f32 	%f9, [%rd13];
	mul.wide.u32 	%rd66, %r167, 4;
	add.s64 	%rd67, %rd11, %rd66;
	st.global.f32 	[%rd67], %f9;
	setp.eq.s32 	%p27, %r26, 1;
	@%p27 bra 	$L__BB1_38;
	add.s32 	%r150, %r167, -2;
	mul.wide.u32 	%rd68, %r150, 4;
	add.s64 	%rd14, %rd11, %rd68;
	ld.global.f32 	%f10, [%rd14];
	st.global.f32 	[%rd13], %f10;
	setp.eq.s32 	%p28, %r26, 2;
	@%p28 bra 	$L__BB1_38;
	add.s32 	%r150, %r167, -3;
	mul.wide.u32 	%rd69, %r150, 4;
	add.s64 	%rd70, %rd11, %rd69;
	ld.global.f32 	%f11, [%rd70];
	st.global.f32 	[%rd14], %f11;
$L__BB1_38:
	sub.s32 	%r107, %r152, %r167;
	setp.gt.u32 	%p29, %r107, -4;
	@%p29 bra 	$L__BB1_40;
$L__BB1_39:
	add.s32 	%r108, %r150, -1;
	mul.wide.u32 	%rd71, %r108, 4;
	add.s64 	%rd72, %rd11, %rd71;
	ld.global.f32 	%f12, [%rd72];
	mul.wide.u32 	%rd73, %r150, 4;
	add.s64 	%rd74, %rd11, %rd73;
	st.global.f32 	[%rd74], %f12;
	add.s32 	%r109, %r150, -2;
	mul.wide.u32 	%rd75, %r109, 4;
	add.s64 	%rd76, %rd11, %rd75;
	ld.global.f32 	%f13, [%rd76];
	st.global.f32 	[%rd72], %f13;
	add.s32 	%r110, %r150, -3;
	mul.wide.u32 	%rd77, %r110, 4;
	add.s64 	%rd78, %rd11, %rd77;
	ld.global.f32 	%f14, [%rd78];
	st.global.f32 	[%rd76], %f14;
	add.s32 	%r150, %r150, -4;
	mul.wide.u32 	%rd79, %r150, 4;
	add.s64 	%rd80, %rd11, %rd79;
	ld.global.f32 	%f15, [%rd80];
	st.global.f32 	[%rd78], %f15;
	setp.gt.s32 	%p30, %r150, %r152;
	@%p30 bra 	$L__BB1_39;
$L__BB1_40:
	mul.wide.u32 	%rd81, %r152, 4;
	add.s64 	%rd82, %rd11, %rd81;
	st.global.f32 	[%rd82], %f2;
	add.s32 	%r167, %r167, 1;
$L__BB1_41:
	add.s32 	%r147, %r147, 1;
	setp.lt.s32 	%p31, %r147, %r8;
	@%p31 bra 	$L__BB1_29;
	cvt.rn.f32.u32 	%f16, %r88;
	mul.f32 	%f17, %f1, %f16;
	cvt.f64.f32 	%fd1, %f17;
	add.f64 	%fd2, %fd1, 0d3FE0000000000000;
	cvt.rmi.f64.f64 	%fd3, %fd2;
	add.f64 	%fd4, %fd3, 0dBFF0000000000000;
	cvt.rzi.s32.f64 	%r111, %fd4;
	max.s32 	%r112, %r87, %r8;
	add.s32 	%r21, %r112, -1;
	setp.gt.s32 	%p32, %r111, 0;
	add.s32 	%r113, %r88, -1;
	setp.lt.s32 	%p33, %r111, %r88;
	selp.b32 	%r114, %r111, %r113, %p33;
	selp.b32 	%r22, %r114, 0, %p32;
$L__BB1_43:
	setp.ne.s32 	%p34, %r167, 0;
	@%p34 bra 	$L__BB1_45;
	cvt.u64.u32 	%rd89, %r156;
	mad.lo.s64 	%rd90, %rd89, %rd12, %rd3;
	shl.b64 	%rd91, %rd90, 2;
	add.s64 	%rd92, %rd2, %rd91;
	mov.b32 	%r118, 2147483647;
	st.global.u32 	[%rd92], %r118;
	bra.uni 	$L__BB1_48;
$L__BB1_45:
	setp.eq.s32 	%p35, %r167, %r88;
	mov.u32 	%r157, %r22;
	@%p35 bra 	$L__BB1_47;
	cvt.rn.f32.s32 	%f18, %r167;
	mul.f32 	%f19, %f1, %f18;
	cvt.f64.f32 	%fd5, %f19;
	add.f64 	%fd6, %fd5, 0d3FE0000000000000;
	cvt.rmi.f64.f64 	%fd7, %fd6;
	add.f64 	%fd8, %fd7, 0dBFF0000000000000;
	cvt.rzi.s32.f64 	%r115, %fd8;
	setp.lt.s32 	%p36, %r115, %r167;
	add.s32 	%r116, %r167, -1;
	selp.b32 	%r117, %r115, %r116, %p36;
	setp.gt.s32 	%p37, %r115, 0;
	selp.b32 	%r157, %r117, 0, %p37;
$L__BB1_47:
	mul.wide.s32 	%rd83, %r157, 4;
	add.s64 	%rd84, %rd11, %rd83;
	ld.global.f32 	%f20, [%rd84];
	cvt.u64.u32 	%rd85, %r156;
	mad.lo.s64 	%rd86, %rd85, %rd12, %rd3;
	shl.b64 	%rd87, %rd86, 2;
	add.s64 	%rd88, %rd2, %rd87;
	st.global.f32 	[%rd88], %f20;
$L__BB1_48:
	add.s32 	%r44, %r156, 1;
	setp.eq.s32 	%p38, %r156, %r21;
	@%p38 bra 	$L__BB1_14;
	sub.s32 	%r119, %r44, %r88;
	cvt.s64.s32 	%rd93, %r119;
	mad.lo.s64 	%rd94, %rd93, %rd12, %rd3;
	shl.b64 	%rd95, %rd94, 2;
	add.s64 	%rd96, %rd1, %rd95;
	ld.global.nc.f32 	%f3, [%rd96];
	abs.f32 	%f21, %f3;
	setp.nan.f32 	%p39, %f21, %f21;
	setp.lt.s32 	%p40, %r167, 1;
	or.pred  	%p41, %p39, %p40;
	@%p41 bra 	$L__BB1_64;
	mov.b32 	%r159, 0;
	mov.u32 	%r158, %r167;
$L__BB1_51:
	add.s32 	%r121, %r158, %r159;
	shr.u32 	%r47, %r121, 1;
	mul.wide.u32 	%rd97, %r47, 4;
	add.s64 	%rd15, %rd11, %rd97;
	ld.global.f32 	%f4, [%rd15];
	setp.geu.f32 	%p42, %f4, %f3;
	@%p42 bra 	$L__BB1_54;
	add.s32 	%r159, %r47, 1;
$L__BB1_53:
	setp.lt.s32 	%p50, %r159, %r158;
	@%p50 bra 	$L__BB1_51;
	bra.uni 	$L__BB1_64;
$L__BB1_54:
	setp.lt.f32 	%p43, %f3, %f4;
	mov.u32 	%r158, %r47;
	@%p43 bra 	$L__BB1_53;
	add.s32 	%r49, %r47, 1;
	setp.ge.s32 	%p44, %r49, %r167;
	@%p44 bra 	$L__BB1_63;
	not.b32 	%r122, %r47;
	add.s32 	%r123, %r167, %r122;
	and.b32  	%r50, %r123, 3;
	setp.eq.s32 	%p45, %r50, 0;
	mov.u32 	%r160, %r49;
	mov.u32 	%r161, %r47;
	@%p45 bra 	$L__BB1_60;
	ld.global.f32 	%f22, [%rd15+4];
	st.global.f32 	[%rd15], %f22;
	add.s32 	%r51, %r47, 2;
	setp.eq.s32 	%p46, %r50, 1;
	mov.u32 	%r160, %r51;
	mov.u32 	%r161, %r49;
	@%p46 bra 	$L__BB1_60;
	ld.global.f32 	%f23, [%rd15+8];
	st.global.f32 	[%rd15+4], %f23;
	add.s32 	%r52, %r47, 3;
	setp.eq.s32 	%p47, %r50, 2;
	mov.u32 	%r160, %r52;
	mov.u32 	%r161, %r51;
	@%p47 bra 	$L__BB1_60;
	ld.global.f32 	%f24, [%rd15+12];
	st.global.f32 	[%rd15+8], %f24;
	add.s32 	%r160, %r47, 4;
	mov.u32 	%r161, %r52;
$L__BB1_60:
	sub.s32 	%r124, %r167, %r47;
	add.s32 	%r125, %r124, -2;
	setp.lt.u32 	%p48, %r125, 3;
	@%p48 bra 	$L__BB1_63;
	sub.s32 	%r162, %r160, %r167;
$L__BB1_62:
	add.s32 	%r60, %r160, 3;
	mul.wide.u32 	%rd98, %r160, 4;
	add.s64 	%rd99, %rd11, %rd98;
	ld.global.f32 	%f25, [%rd99];
	mul.wide.u32 	%rd100, %r161, 4;
	add.s64 	%rd101, %rd11, %rd100;
	st.global.f32 	[%rd101], %f25;
	ld.global.f32 	%f26, [%rd99+4];
	st.global.f32 	[%rd99], %f26;
	ld.global.f32 	%f27, [%rd99+8];
	st.global.f32 	[%rd99+4], %f27;
	ld.global.f32 	%f28, [%rd99+12];
	st.global.f32 	[%rd99+8], %f28;
	add.s32 	%r160, %r160, 4;
	add.s32 	%r162, %r162, 4;
	setp.ne.s32 	%p49, %r162, 0;
	mov.u32 	%r161, %r60;
	@%p49 bra 	$L__BB1_62;
$L__BB1_63:
	add.s32 	%r167, %r167, -1;
$L__BB1_64:
	cvt.u64.u32 	%rd102, %r44;
	mad.lo.s64 	%rd103, %rd102, %rd12, %rd3;
	shl.b64 	%rd104, %rd103, 2;
	add.s64 	%rd105, %rd1, %rd104;
	ld.global.nc.f32 	%f5, [%rd105];
	abs.f32 	%f29, %f5;
	setp.nan.f32 	%p51, %f29, %f29;
	mov.u32 	%r156, %r44;
	@%p51 bra 	$L__BB1_43;
	setp.lt.s32 	%p52, %r167, 1;
	mov.b32 	%r171, 0;
	@%p52 bra 	$L__BB1_68;
	mov.b32 	%r171, 0;
	mov.u32 	%r170, %r167;
$L__BB1_67:
	add.s32 	%r128, %r170, %r171;
	shr.u32 	%r129, %r128, 1;
	mul.wide.u32 	%rd106, %r129, 4;
	add.s64 	%rd107, %rd11, %rd106;
	ld.global.f32 	%f30, [%rd107];
	setp.geu.f32 	%p53, %f5, %f30;
	add.s32 	%r130, %r129, 1;
	selp.b32 	%r171, %r130, %r171, %p53;
	selp.b32 	%r170, %r170, %r129, %p53;
	setp.lt.s32 	%p54, %r171, %r170;
	@%p54 bra 	$L__BB1_67;
$L__BB1_68:
	setp.le.s32 	%p55, %r167, %r171;
	@%p55 bra 	$L__BB1_75;
	sub.s32 	%r131, %r167, %r171;
	and.b32  	%r68, %r131, 3;
	setp.eq.s32 	%p56, %r68, 0;
	mov.u32 	%r169, %r167;
	@%p56 bra 	$L__BB1_73;
	add.s32 	%r169, %r167, -1;
	mul.wide.u32 	%rd108, %r169, 4;
	add.s64 	%rd16, %rd11, %rd108;
	ld.global.f32 	%f31, [%rd16];
	mul.wide.u32 	%rd109, %r167, 4;
	add.s64 	%rd110, %rd11, %rd109;
	st.global.f32 	[%rd110], %f31;
	setp.eq.s32 	%p57, %r68, 1;
	@%p57 bra 	$L__BB1_73;
	add.s32 	%r169, %r167, -2;
	mul.wide.u32 	%rd111, %r169, 4;
	add.s64 	%rd17, %rd11, %rd111;
	ld.global.f32 	%f32, [%rd17];
	st.global.f32 	[%rd16], %f32;
	setp.eq.s32 	%p58, %r68, 2;
	@%p58 bra 	$L__BB1_73;
	add.s32 	%r169, %r167, -3;
	mul.wide.u32 	%rd112, %r169, 4;
	add.s64 	%rd113, %rd11, %rd112;
	ld.global.f32 	%f33, [%rd113];
	st.global.f32 	[%rd17], %f33;
$L__BB1_73:
	sub.s32 	%r132, %r171, %r167;
	setp.gt.u32 	%p59, %r132, -4;
	@%p59 bra 	$L__BB1_75;
$L__BB1_74:
	add.s32 	%r133, %r169, -1;
	mul.wide.u32 	%rd114, %r133, 4;
	add.s64 	%rd115, %rd11, %rd114;
	ld.global.f32 	%f34, [%rd115];
	mul.wide.u32 	%rd116, %r169, 4;
	add.s64 	%rd117, %rd11, %rd116;
	st.global.f32 	[%rd117], %f34;
	add.s32 	%r134, %r169, -2;
	mul.wide.u32 	%rd118, %r134, 4;
	add.s64 	%rd119, %rd11, %rd118;
	ld.global.f32 	%f35, [%rd119];
	st.global.f32 	[%rd115], %f35;
	add.s32 	%r135, %r169, -3;
	mul.wide.u32 	%rd120, %r135, 4;
	add.s64 	%rd121, %rd11, %rd120;
	ld.global.f32 	%f36, [%rd121];
	st.global.f32 	[%rd119], %f36;
	add.s32 	%r169, %r169, -4;
	mul.wide.u32 	%rd122, %r169, 4;
	add.s64 	%rd123, %rd11, %rd122;
	ld.global.f32 	%f37, [%rd123];
	st.global.f32 	[%rd121], %f37;
	setp.gt.s32 	%p60, %r169, %r171;
	@%p60 bra 	$L__BB1_74;
$L__BB1_75:
	mul.wide.u32 	%rd124, %r171, 4;
	add.s64 	%rd125, %rd11, %rd124;
	st.global.f32 	[%rd125], %f5;
	add.s32 	%r167, %r167, 1;
	mov.u32 	%r156, %r44;
	bra.uni 	$L__BB1_43;

}


// ===== COMPILED SASS (sm_100) =====

	.target	sm_100

	.elftype	@"ET_EXEC"


//--------------------- .note.nv.tkinfo           --------------------------
	.section	.note.nv.tkinfo,"",@"SHT_NOTE"
	.sectionflags	@"SHF_NOTE_NV_TKINFO"
	.tkinfo
        /*0018*/ 	.word	0x00000002
        /*0030*/ 	.string	""
        /*0030*/ 	.string	"ptxas"
        /*0030*/ 	.string	"Cuda compilation tools, release 13.0, V13.0.88"
        /*0030*/ 	.string	"Build cuda_13.0.r13.0/compiler.36424714_0"
        /*0030*/ 	.string	"-arch sm_100 -m 64 "



//--------------------- .note.nv.cuinfo           --------------------------
	.section	.note.nv.cuinfo,"",@"SHT_NOTE"
	.sectionflags	@"SHF_NOTE_NV_CUINFO"
        /*0018*/ 	.short	0x0002
        /*001a*/ 	.short	0x0064
        /*001c*/ 	.short	0x0082
	.zero		2


//--------------------- .nv.info                  --------------------------
	.section	.nv.info,"",@"SHT_CUDA_INFO"
	.align	4


	//----- nvinfo : EIATTR_REGCOUNT
	.align		4
        /*0000*/ 	.byte	0x04, 0x2f
        /*0002*/ 	.short	(.L_1 - .L_0)
	.align		4
.L_0:
        /*0004*/ 	.word	index@(percentile_nearest_rank_batch_f32)
        /*0008*/ 	.word	0x00000020


	//----- nvinfo : EIATTR_FRAME_SIZE
	.align		4
.L_1:
        /*000c*/ 	.byte	0x04, 0x11
        /*000e*/ 	.short	(.L_3 - .L_2)
	.align		4
.L_2:
        /*0010*/ 	.word	index@(percentile_nearest_rank_batch_f32)
        /*0014*/ 	.word	0x00000000


	//----- nvinfo : EIATTR_REGCOUNT
	.align		4
.L_3:
        /*0018*/ 	.byte	0x04, 0x2f
        /*001a*/ 	.short	(.L_5 - .L_4)
	.align		4
.L_4:
        /*001c*/ 	.word	index@(percentile_nearest_rank_many_series_one_param_time_major_f32)
        /*0020*/ 	.word	0x00000020


	//----- nvinfo : EIATTR_FRAME_SIZE
	.align		4
.L_5:
        /*0024*/ 	.byte	0x04, 0x11
        /*0026*/ 	.short	(.L_7 - .L_6)
	.align		4
.L_6:
        /*0028*/ 	.word	index@(percentile_nearest_rank_many_series_one_param_time_major_f32)
        /*002c*/ 	.word	0x00000000


	//----- nvinfo : EIATTR_MIN_STACK_SIZE
	.align		4
.L_7:
        /*0030*/ 	.byte	0x04, 0x12
        /*0032*/ 	.short	(.L_9 - .L_8)
	.align		4
.L_8:
        /*0034*/ 	.word	index@(percentile_nearest_rank_many_series_one_param_time_major_f32)
        /*0038*/ 	.word	0x00000000


	//----- nvinfo : EIATTR_MIN_STACK_SIZE
	.align		4
.L_9:
        /*003c*/ 	.byte	0x04, 0x12
        /*003e*/ 	.short	(.L_11 - .L_10)
	.align		4
.L_10:
        /*0040*/ 	.word	index@(percentile_nearest_rank_batch_f32)
        /*0044*/ 	.word	0x00000000
.L_11:


//--------------------- .nv.compat                --------------------------
	.section	.nv.compat,"",@"SHT_CUDA_COMPAT_INFO"
	.align	4
        /*0000*/ 	.byte	0x02, 0x09, 0x00, 0x00, 0x02, 0x02, 0x01, 0x00, 0x02, 0x05, 0x05, 0x00, 0x03, 0x07, 0x01, 0x01
        /*0010*/ 	.byte	0x02, 0x03, 0x00, 0x00, 0x02, 0x06, 0x01, 0x00, 0x04, 0x0b, 0x08, 0x00, 0x01, 0x00, 0x00, 0x00
        /*0020*/ 	.byte	0x00, 0x00, 0x00, 0x00


//--------------------- .nv.info.percentile_nearest_rank_many_series_one_param_time_major_f32 --------------------------
	.section	.nv.info.percentile_nearest_rank_many_series_one_param_time_major_f32,"",@"SHT_CUDA_INFO"
	.sectionflags	@""
	.align	4


	//----- nvinfo : EIATTR_CUDA_API_VERSION
	.align		4
        /*0000*/ 	.byte	0x04, 0x37
        /*0002*/ 	.short	(.L_13 - .L_12)
.L_12:
        /*0004*/ 	.word	0x00000082


	//----- nvinfo : EIATTR_KPARAM_INFO
	.align		4
.L_13:
        /*0008*/ 	.byte	0x04, 0x17
        /*000a*/ 	.short	(.L_15 - .L_14)
.L_14:
        /*000c*/ 	.word	0x00000000
        /*0010*/ 	.short	0x0008
        /*0012*/ 	.short	0x0030
        /*0014*/ 	.byte	0x00, 0xf0, 0x11, 0x00


	//----- nvinfo : EIATTR_KPARAM_INFO
	.align		4
.L_15:
        /*0018*/ 	.byte	0x04, 0x17
        /*001a*/ 	.short	(.L_17 - .L_16)
.L_16:
        /*001c*/ 	.word	0x00000000
        /*0020*/ 	.short	0x0007
        /*0022*/ 	.short	0x0028
        /*0024*/ 	.byte	0x00, 0xf5, 0x21, 0x00


	//----- nvinfo : EIATTR_KPARAM_INFO
	.align		4
.L_17:
        /*0028*/ 	.byte	0x04, 0x17
        /*002a*/ 	.short	(.L_19 - .L_18)
.L_18:
        /*002c*/ 	.word	0x00000000
        /*0030*/ 	.short	0x0006
        /*0032*/ 	.short	0x0020
        /*0034*/ 	.byte	0x00, 0xf5, 0x21, 0x00


	//----- nvinfo : EIATTR_KPARAM_INFO
	.align		4
.L_19:
        /*0038*/ 	.byte	0x04, 0x17
        /*003a*/ 	.short	(.L_21 - .L_20)
.L_20:
        /*003c*/ 	.word	0x00000000
        /*0040*/ 	.short	0x0005
        /*0042*/ 	.short	0x0018
        /*0044*/ 	.byte	0x00, 0xf5, 0x21, 0x00


	//----- nvinfo : EIATTR_KPARAM_INFO
	.align		4
.L_21:
        /*0048*/ 	.byte	0x04, 0x17
        /*004a*/ 	.short	(.L_23 - .L_22)
.L_22:
        /*004c*/ 	.word	0x00000000
        /*0050*/ 	.short	0x0004
        /*0052*/ 	.short	0x0014
        /*0054*/ 	.byte	0x00, 0xf0, 0x11, 0x00


	//----- nvinfo : EIATTR_KPARAM_INFO
	.align		4
.L_23:
        /*0058*/ 	.byte	0x04, 0x17
        /*005a*/ 	.short	(.L_25 - .L_24)
.L_24:
        /*005c*/ 	.word	0x00000000
        /*0060*/ 	.short	0x0003
        /*0062*/ 	.short	0x0010
        /*0064*/ 	.byte	0x00, 0xf0, 0x11, 0x00


	//----- nvinfo : EIATTR_KPARAM_INFO
	.align		4
.L_25:
        /*0068*/ 	.byte	0x04, 0x17
        /*006a*/ 	.short	(.L_27 - .L_26)
.L_26:
        /*006c*/ 	.word	0x00000000
        /*0070*/ 	.short	0x0002
        /*0072*/ 	.short	0x000c
        /*0074*/ 	.byte	0x00, 0xf0, 0x11, 0x00


	//----- nvinfo : EIATTR_KPARAM_INFO
	.align		4
.L_27:
        /*0078*/ 	.byte	0x04, 0x17
        /*007a*/ 	.short	(.L_29 - .L_28)
.L_28:
        /*007c*/ 	.word	0x00000000
        /*0080*/ 	.short	0x0001
        /*0082*/ 	.short	0x0008
        /*0084*/ 	.byte	0x00, 0xf0, 0x11, 0x00


	//----- nvinfo : EIATTR_KPARAM_INFO
	.align		4
.L_29:
        /*0088*/ 	.byte	0x04, 0x17
        /*008a*/ 	.short	(.L_31 - .L_30)
.L_30:
        /*008c*/ 	.word	0x00000000
        /*0090*/ 	.short	0x0000
        /*0092*/ 	.short	0x0000
        /*0094*/ 	.byte	0x00, 0xf5, 0x21, 0x00


	//----- nvinfo : EIATTR_SPARSE_MMA_MASK
	.align		4
.L_31:
        /*0098*/ 	.byte	0x03, 0x50
        /*009a*/ 	.short	0x0000


	//----- nvinfo : EIATTR_MAXREG_COUNT
	.align		4
        /*009c*/ 	.byte	0x03, 0x1b
        /*009e*/ 	.short	0x00ff


	//----- nvinfo : EIATTR_MERCURY_ISA_VERSION
	.align		4
        /*00a0*/ 	.byte	0x03, 0x5f
        /*00a2*/ 	.short	0x0101


	//----- nvinfo : EIATTR_VRC_CTA_INIT_COUNT
	.align		4
        /*00a4*/ 	.byte	0x02, 0x4a
	.zero		1
	.zero		1


	//----- nvinfo : EIATTR_EXIT_INSTR_OFFSETS
	.align		4
        /*00a8*/ 	.byte	0x04, 0x1c
        /*00aa*/ 	.short	(.L_33 - .L_32)


	//   ....[0]....
.L_32:
        /*00ac*/ 	.word	0x00000070


	//   ....[1]....
        /*00b0*/ 	.word	0x00000150


	//   ....[2]....
        /*00b4*/ 	.word	0x00000400


	//   ....[3]....
        /*00b8*/ 	.word	0x00000580


	//   ....[4]....
        /*00bc*/ 	.word	0x000006a0


	//   ....[5]....
        /*00c0*/ 	.word	0x00000740


	//   ....[6]....
        /*00c4*/ 	.word	0x00000e20


	//   ....[7]....
        /*00c8*/ 	.word	0x00001810


	//----- nvinfo : EIATTR_CRS_STACK_SIZE
	.align		4
.L_33:
        /*00cc*/ 	.byte	0x04, 0x1e
        /*00ce*/ 	.short	(.L_35 - .L_34)
.L_34:
        /*00d0*/ 	.word	0x00000000


	//----- nvinfo : EIATTR_CBANK_PARAM_SIZE
	.align		4
.L_35:
        /*00d4*/ 	.byte	0x03, 0x19
        /*00d6*/ 	.short	0x0034


	//----- nvinfo : EIATTR_PARAM_CBANK
	.align		4
        /*00d8*/ 	.byte	0x04, 0x0a
        /*00da*/ 	.short	(.L_37 - .L_36)
	.align		4
.L_36:
        /*00dc*/ 	.word	index@(.nv.constant0.percentile_nearest_rank_many_series_one_param_time_major_f32)
        /*00e0*/ 	.short	0x0380
        /*00e2*/ 	.short	0x0034


	//----- nvinfo : EIATTR_SW_WAR
	.align		4
.L_37:
        /*00e4*/ 	.byte	0x04, 0x36
        /*00e6*/ 	.short	(.L_39 - .L_38)
.L_38:
        /*00e8*/ 	.word	0x00000008
.L_39:


//--------------------- .nv.info.percentile_nearest_rank_batch_f32 --------------------------
	.section	.nv.info.percentile_nearest_rank_batch_f32,"",@"SHT_CUDA_INFO"
	.sectionflags	@""
	.align	4


	//----- nvinfo : EIATTR_CUDA_API_VERSION
	.align		4
        /*0000*/ 	.byte	0x04, 0x37
        /*0002*/ 	.short	(.L_41 - .L_40)
.L_40:
        /*0004*/ 	.word	0x00000082


	//----- nvinfo : EIATTR_KPARAM_INFO
	.align		4
.L_41:
        /*0008*/ 	.byte	0x04, 0x17
        /*000a*/ 	.short	(.L_43 - .L_42)
.L_42:
        /*000c*/ 	.word	0x00000000
        /*0010*/ 	.short	0x0008
        /*0012*/ 	.short	0x0038
        /*0014*/ 	.byte	0x00, 0xf0, 0x11, 0x00


	//----- nvinfo : EIATTR_KPARAM_INFO
	.align		4
.L_43:
        /*0018*/ 	.byte	0x04, 0x17
        /*001a*/ 	.short	(.L_45 - .L_44)
.L_44:
        /*001c*/ 	.word	0x00000000
        /*0020*/ 	.short	0x0007
        /*0022*/ 	.short	0x0030
        /*0024*/ 	.byte	0x00, 0xf5, 0x21, 0x00


	//----- nvinfo : EIATTR_KPARAM_INFO
	.align		4
.L_45:
        /*0028*/ 	.byte	0x04, 0x17
        /*002a*/ 	.short	(.L_47 - .L_46)
.L_46:
        /*002c*/ 	.word	0x00000000
        /*0030*/ 	.short	0x0006
        /*0032*/ 	.short	0x0028
        /*0034*/ 	.byte	0x00, 0xf5, 0x21, 0x00


	//----- nvinfo : EIATTR_KPARAM_INFO
	.align		4
.L_47:
        /*0038*/ 	.byte	0x04, 0x17
        /*003a*/ 	.short	(.L_49 - .L_48)
.L_48:
        /*003c*/ 	.word	0x00000000
        /*0040*/ 	.short	0x0005
        /*0042*/ 	.short	0x0020
        /*0044*/ 	.byte	0x00, 0xf0, 0x11, 0x00


	//----- nvinfo : EIATTR_KPARAM_INFO
	.align		4
.L_49:
        /*0048*/ 	.byte	0x04, 0x17
        /*004a*/ 	.short	(.L_51 - .L_50)
.L_50:
        /*004c*/ 	.word	0x00000000
        /*0050*/ 	.short	0x0004
        /*0052*/ 	.short	0x001c
        /*0054*/ 	.byte	0x00, 0xf0, 0x11, 0x00


	//----- nvinfo : EIATTR_KPARAM_INFO
	.align		4
.L_51:
        /*0058*/ 	.byte	0x04, 0x17
        /*005a*/ 	.short	(.L_53 - .L_52)
.L_52:
        /*005c*/ 	.word	0x00000000
        /*0060*/ 	.short	0x0003
        /*0062*/ 	.short	0x0018
        /*0064*/ 	.byte	0x00, 0xf0, 0x11, 0x00


	//----- nvinfo : EIATTR_KPARAM_INFO
	.align		4
.L_53:
        /*0068*/ 	.byte	0x04, 0x17
        /*006a*/ 	.short	(.L_55 - .L_54)
.L_54:
        /*006c*/ 	.word	0x00000000
        /*0070*/ 	.short	0x0002
        /*0072*/ 	.short	0x0010
        /*0074*/ 	.byte	0x00, 0xf5, 0x21, 0x00


	//----- nvinfo : EIATTR_KPARAM_INFO
	.align		4
.L_55:
        /*0078*/ 	.byte	0x04, 0x17
        /*007a*/ 	.short	(.L_57 - .L_56)
.L_56:
        /*007c*/ 	.word	0x00000000
        /*0080*/ 	.short	0x0001
        /*0082*/ 	.short	0x0008
        /*0084*/ 	.byte	0x00, 0xf5, 0x21, 0x00


	//----- nvinfo : EIATTR_KPARAM_INFO
	.align		4
.L_57:
        /*0088*/ 	.byte	0x04, 0x17
        /*008a*/ 	.short	(.L_59 - .L_58)
.L_58:
        /*008c*/ 	.word	0x00000000
        /*0090*/ 	.short	0x0000
        /*0092*/ 	.short	0x0000
        /*0094*/ 	.byte	0x00, 0xf5, 0x21, 0x00


	//----- nvinfo : EIATTR_SPARSE_MMA_MASK
	.align		4
.L_59:
        /*0098*/ 	.byte	0x03, 0x50
        /*009a*/ 	.short	0x0000


	//----- nvinfo : EIATTR_MAXREG_COUNT
	.align		4
        /*009c*/ 	.byte	0x03, 0x1b
        /*009e*/ 	.short	0x00ff


	//----- nvinfo : EIATTR_MERCURY_ISA_VERSION
	.align		4
        /*00a0*/ 	.byte	0x03, 0x5f
        /*00a2*/ 	.short	0x0101


	//----- nvinfo : EIATTR_VRC_CTA_INIT_COUNT
	.align		4
        /*00a4*/ 	.byte	0x02, 0x4a
	.zero		1
	.zero		1


	//----- nvinfo : EIATTR_EXIT_INSTR_OFFSETS
	.align		4
        /*00a8*/ 	.byte	0x04, 0x1c
        /*00aa*/ 	.short	(.L_61 - .L_60)


	//   ....[0]....
.L_60:
        /*00ac*/ 	.word	0x00000070


	//   ....[1]....
        /*00b0*/ 	.word	0x00000250


	//   ....[2]....
        /*00b4*/ 	.word	0x00000470


	//   ....[3]....
        /*00b8*/ 	.word	0x00000570


	//   ....[4]....
        /*00bc*/ 	.word	0x00000630


	//   ....[5]....
        /*00c0*/ 	.word	0x00000710


	//   ....[6]....
        /*00c4*/ 	.word	0x00000bf0


	//   ....[7]....
        /*00c8*/ 	.word	0x000013f0


	//----- nvinfo : EIATTR_CRS_STACK_SIZE
	.align		4
.L_61:
        /*00cc*/ 	.byte	0x04, 0x1e
        /*00ce*/ 	.short	(.L_63 - .L_62)
.L_62:
        /*00d0*/ 	.word	0x00000000


	//----- nvinfo : EIATTR_CBANK_PARAM_SIZE
	.align		4
.L_63:
        /*00d4*/ 	.byte	0x03, 0x19
        /*00d6*/ 	.short	0x003c


	//----- nvinfo : EIATTR_PARAM_CBANK
	.align		4
        /*00d8*/ 	.byte	0x04, 0x0a
        /*00da*/ 	.short	(.L_65 - .L_64)
	.align		4
.L_64:
        /*00dc*/ 	.word	index@(.nv.constant0.percentile_nearest_rank_batch_f32)
        /*00e0*/ 	.short	0x0380
        /*00e2*/ 	.short	0x003c


	//----- nvinfo : EIATTR_SW_WAR
	.align		4
.L_65:
        /*00e4*/ 	.byte	0x04, 0x36
        /*00e6*/ 	.short	(.L_67 - .L_66)
.L_66:
        /*00e8*/ 	.word	0x00000008
.L_67:


//--------------------- .nv.callgraph             --------------------------
	.section	.nv.callgraph,"",@"SHT_CUDA_CALLGRAPH"
	.align	4
	.sectionentsize	8
	.align		4
        /*0000*/ 	.word	0x00000000
	.align		4
        /*0004*/ 	.word	0xffffffff
	.align		4
        /*0008*/ 	.word	0x00000000
	.align		4
        /*000c*/ 	.word	0xfffffffe
	.align		4
        /*0010*/ 	.word	0x00000000
	.align		4
        /*0014*/ 	.word	0xfffffffd
	.align		4
        /*0018*/ 	.word	0x00000000
	.align		4
        /*001c*/ 	.word	0xfffffffc


//--------------------- .text.percentile_nearest_rank_many_series_one_param_time_major_f32 --------------------------
	.section	.text.percentile_nearest_rank_many_series_one_param_time_major_f32,"ax",@progbits
	.align	128
        .global         percentile_nearest_rank_many_series_one_param_time_major_f32
        .type           percentile_nearest_rank_many_series_one_param_time_major_f32,@function
        .size           percentile_nearest_rank_many_series_one_param_time_major_f32,(.L_x_107 - percentile_nearest_rank_many_series_one_param_time_major_f32)
        .other          percentile_nearest_rank_many_series_one_param_time_major_f32,@"STO_CUDA_ENTRY STV_DEFAULT"
percentile_nearest_rank_many_series_one_param_time_major_f32:
.text.percentile_nearest_rank_many_series_one_param_time_major_f32:
[----:B------:R-:W-:Y:S01]  /*0000*/  LDC R1, c[0x0][0x37c] ;  /* 0x0000df00ff017b82 */ /* 0x000fe20000000800 */
[----:B------:R-:W0:Y:S07]  /*0010*/  S2R R11, SR_TID.X ;  /* 0x00000000000b7919 */ /* 0x000e2e0000002100 */
[----:B------:R-:W0:Y:S08]  /*0020*/  S2UR UR4, SR_CTAID.X ;  /* 0x00000000000479c3 */ /* 0x000e300000002500 */
[----:B------:R-:W0:Y:S08]  /*0030*/  LDC R10, c[0x0][0x360] ;  /* 0x0000d800ff0a7b82 */ /* 0x000e300000000800 */
[----:B------:R-:W1:Y:S01]  /*0040*/  LDC R0, c[0x0][0x388] ;  /* 0x0000e200ff007b82 */ /* 0x000e620000000800 */
[----:B0-----:R-:W-:-:S05]  /*0050*/  IMAD R10, R10, UR4, R11 ;  /* 0x000000040a0a7c24 */ /* 0x001fca000f8e020b */
[----:B-1----:R-:W-:-:S13]  /*0060*/  ISETP.GE.AND P0, PT, R10, R0, PT ;  /* 0x000000000a00720c */ /* 0x002fda0003f06270 */
[----:B------:R-:W-:Y:S05]  /*0070*/  @P0 EXIT ;  /* 0x000000000000094d */ /* 0x000fea0003800000 */
[----:B------:R-:W0:Y:S01]  /*0080*/  LDC.64 R4, c[0x0][0x398] ;  /* 0x0000e600ff047b82 */ /* 0x000e220000000a00 */
[----:B------:R-:W1:Y:S01]  /*0090*/  LDCU.64 UR4, c[0x0][0x358] ;  /* 0x00006b00ff0477ac */ /* 0x000e620008000a00 */
[----:B------:R-:W2:Y:S06]  /*00a0*/  LDCU UR7, c[0x0][0x390] ;  /* 0x00007200ff0777ac */ /* 0x000eac0008000800 */
[----:B------:R-:W3:Y:S01]  /*00b0*/  LDC R3, c[0x0][0x38c] ;  /* 0x0000e300ff037b82 */ /* 0x000ee20000000800 */
[----:B------:R-:W4:Y:S01]  /*00c0*/  LDCU.64 UR12, c[0x0][0x3a0] ;  /* 0x00007400ff0c77ac */ /* 0x000f220008000a00 */
[----:B0-----:R-:W-:-:S05]  /*00d0*/  IMAD.WIDE R4, R10, 0x4, R4 ;  /* 0x000000040a047825 */ /* 0x001fca00078e0204 */
[----:B-1----:R-:W3:Y:S01]  /*00e0*/  LDG.E.CONSTANT R2, desc[UR4][R4.64] ;  /* 0x0000000404027981 */ /* 0x002ee2000c1e9900 */
[----:B--2---:R-:W-:Y:S02]  /*00f0*/  ISETP.LT.AND P1, PT, RZ, UR7, PT ;  /* 0x00000007ff007c0c */ /* 0x004fe4000bf21270 */
[----:B------:R-:W-:Y:S02]  /*0100*/  SHF.R.S32.HI R11, RZ, 0x1f, R10 ;  /* 0x0000001fff0b7819 */ /* 0x000fe4000001140a */
[----:B---3--:R-:W-:-:S04]  /*0110*/  ISETP.GE.AND P0, PT, R2, R3, PT ;  /* 0x000000030200720c */ /* 0x008fc80003f06270 */
[----:B------:R-:W-:-:S13]  /*0120*/  ISETP.LT.OR P0, PT, R2, RZ, P0 ;  /* 0x000000ff0200720c */ /* 0x000fda0000701670 */
[----:B----4-:R-:W-:Y:S05]  /*0130*/  @!P0 BRA P1, `(.L_x_0) ;  /* 0x0000000400848947 */ /* 0x010fea0000800000 */
[----:B------:R-:W-:-:S13]  /*0140*/  ISETP.GE.AND P0, PT, R3, 0x1, PT ;  /* 0x000000010300780c */ /* 0x000fda0003f06270 */
[----:B------:R-:W-:Y:S05]  /*0150*/  @!P0 EXIT ;  /* 0x000000000000894d */ /* 0x000fea0003800000 */
[C---:B------:R-:W-:Y:S01]  /*0160*/  ISETP.GE.U32.AND P1, PT, R3.reuse, 0x8, PT ;  /* 0x000000080300780c */ /* 0x040fe20003f26070 */
[----:B------:R-:W-:Y:S01]  /*0170*/  IMAD.MOV.U32 R7, RZ, RZ, RZ ;  /* 0x000000ffff077224 */ /* 0x000fe200078e00ff */
[----:B------:R-:W-:Y:S02]  /*0180*/  LOP3.LUT R2, R3, 0x7, RZ, 0xc0, !PT ;  /* 0x0000000703027812 */ /* 0x000fe400078ec0ff */
[----:B------:R-:W-:Y:S02]  /*0190*/  SHF.R.S32.HI R5, RZ, 0x1f, R0 ;  /* 0x0000001fff057819 */ /* 0x000fe40000011400 */
[----:B------:R-:W-:-:S07]  /*01a0*/  ISETP.NE.AND P0, PT, R2, RZ, PT ;  /* 0x000000ff0200720c */ /* 0x000fce0003f05270 */
[----:B------:R-:W-:Y:S06]  /*01b0*/  @!P1 BRA `(.L_x_1) ;  /* 0x0000000000909947 */ /* 0x000fec0003800000 */
[----:B------:R-:W0:Y:S01]  /*01c0*/  LDCU.64 UR8, c[0x0][0x3a0] ;  /* 0x00007400ff0877ac */ /* 0x000e220008000a00 */
[----:B------:R-:W-:Y:S01]  /*01d0*/  LOP3.LUT R7, R3, 0x7ffffff8, RZ, 0xc0, !PT ;  /* 0x7ffffff803077812 */ /* 0x000fe200078ec0ff */
[C---:B------:R-:W-:Y:S01]  /*01e0*/  IMAD.SHL.U32 R27, R0.reuse, 0x4, RZ ;  /* 0x00000004001b7824 */ /* 0x040fe200078e00ff */
[C-C-:B------:R-:W-:Y:S02]  /*01f0*/  SHF.L.U64.HI R4, R0.reuse, 0x5, R5.reuse ;  /* 0x0000000500047819 */ /* 0x140fe40000010205 */
[----:B------:R-:W-:Y:S01]  /*0200*/  SHF.L.U64.HI R25, R0, 0x2, R5 ;  /* 0x0000000200197819 */ /* 0x000fe20000010205 */
[----:B------:R-:W-:Y:S01]  /*0210*/  IMAD.MOV R6, RZ, RZ, -R7 ;  /* 0x000000ffff067224 */ /* 0x000fe200078e0a07 */
[----:B0-----:R-:W-:-:S04]  /*0220*/  LEA R8, P1, R10, UR8, 0x2 ;  /* 0x000000080a087c11 */ /* 0x001fc8000f8210ff */
[----:B------:R-:W-:-:S09]  /*0230*/  LEA.HI.X R9, R10, UR9, R11, 0x2, P1 ;  /* 0x000000090a097c11 */ /* 0x000fd200088f140b */
.L_x_2:
[----:B--2---:R-:W-:Y:S01]  /*0240*/  IADD3 R12, P1, PT, R8, R27, RZ ;  /* 0x0000001b080c7210 */ /* 0x004fe20007f3e0ff */
[----:B------:R-:W-:Y:S01]  /*0250*/  VIADD R6, R6, 0x8 ;  /* 0x0000000806067836 */ /* 0x000fe20000000000 */
[----:B------:R-:W-:-:S03]  /*0260*/  MOV R29, 0x7fffffff ;  /* 0x7fffffff001d7802 */ /* 0x000fc60000000f00 */
[--C-:B------:R-:W-:Y:S01]  /*0270*/  IMAD.X R13, R9, 0x1, R25.reuse, P1 ;  /* 0x00000001090d7824 */ /* 0x100fe200008e0619 */
[-C--:B------:R-:W-:Y:S01]  /*0280*/  IADD3 R14, P1, PT, R12, R27.reuse, RZ ;  /* 0x0000001b0c0e7210 */ /* 0x080fe20007f3e0ff */
[----:B------:R0:W-:Y:S04]  /*0290*/  STG.E desc[UR4][R8.64], R29 ;  /* 0x0000001d08007986 */ /* 0x0001e8000c101904 */
[--C-:B------:R-:W-:Y:S01]  /*02a0*/  IMAD.X R15, R13, 0x1, R25.reuse, P1 ;  /* 0x000000010d0f7824 */ /* 0x100fe200008e0619 */
[-C--:B------:R-:W-:Y:S01]  /*02b0*/  IADD3 R16, P1, PT, R14, R27.reuse, RZ ;  /* 0x0000001b0e107210 */ /* 0x080fe20007f3e0ff */
[----:B------:R1:W-:Y:S04]  /*02c0*/  STG.E desc[UR4][R12.64], R29 ;  /* 0x0000001d0c007986 */ /* 0x0003e8000c101904 */
[----:B------:R-:W-:Y:S01]  /*02d0*/  IMAD.X R17, R15, 0x1, R25, P1 ;  /* 0x000000010f117824 */ /* 0x000fe200008e0619 */
[----:B------:R-:W-:Y:S01]  /*02e0*/  IADD3 R18, P1, PT, R16, R27, RZ ;  /* 0x0000001b10127210 */ /* 0x000fe20007f3e0ff */
[----:B------:R2:W-:Y:S01]  /*02f0*/  STG.E desc[UR4][R14.64], R29 ;  /* 0x0000001d0e007986 */ /* 0x0005e2000c101904 */
[----:B0-----:R-:W-:-:S03]  /*0300*/  LEA R8, P2, R0, R8, 0x5 ;  /* 0x0000000800087211 */ /* 0x001fc600078428ff */
[----:B------:R-:W-:Y:S01]  /*0310*/  IMAD.X R19, R17, 0x1, R25, P1 ;  /* 0x0000000111137824 */ /* 0x000fe200008e0619 */
[----:B------:R-:W-:Y:S01]  /*0320*/  IADD3 R20, P1, PT, R18, R27, RZ ;  /* 0x0000001b12147210 */ /* 0x000fe20007f3e0ff */
[----:B------:R2:W-:Y:S01]  /*0330*/  STG.E desc[UR4][R16.64], R29 ;  /* 0x0000001d10007986 */ /* 0x0005e2000c101904 */
[----:B------:R-:W-:-:S03]  /*0340*/  IADD3.X R9, PT, PT, R9, R4, RZ, P2, !PT ;  /* 0x0000000409097210 */ /* 0x000fc600017fe4ff */
[--C-:B------:R-:W-:Y:S01]  /*0350*/  IMAD.X R21, R19, 0x1, R25.reuse, P1 ;  /* 0x0000000113157824 */ /* 0x100fe200008e0619 */
[-C--:B------:R-:W-:Y:S01]  /*0360*/  IADD3 R22, P1, PT, R20, R27.reuse, RZ ;  /* 0x0000001b14167210 */ /* 0x080fe20007f3e0ff */
[----:B------:R2:W-:Y:S04]  /*0370*/  STG.E desc[UR4][R18.64], R29 ;  /* 0x0000001d12007986 */ /* 0x0005e8000c101904 */
[--C-:B------:R-:W-:Y:S01]  /*0380*/  IMAD.X R23, R21, 0x1, R25.reuse, P1 ;  /* 0x0000000115177824 */ /* 0x100fe200008e0619 */
[----:B-1----:R-:W-:Y:S01]  /*0390*/  IADD3 R12, P1, PT, R22, R27, RZ ;  /* 0x0000001b160c7210 */ /* 0x002fe20007f3e0ff */
[----:B------:R2:W-:Y:S04]  /*03a0*/  STG.E desc[UR4][R20.64], R29 ;  /* 0x0000001d14007986 */ /* 0x0005e8000c101904 */
[----:B------:R-:W-:Y:S01]  /*03b0*/  IMAD.X R13, R23, 0x1, R25, P1 ;  /* 0x00000001170d7824 */ /* 0x000fe200008e0619 */
[----:B------:R2:W-:Y:S01]  /*03c0*/  STG.E desc[UR4][R22.64], R29 ;  /* 0x0000001d16007986 */ /* 0x0005e2000c101904 */
[----:B------:R-:W-:-:S03]  /*03d0*/  ISETP.NE.AND P1, PT, R6, RZ, PT ;  /* 0x000000ff0600720c */ /* 0x000fc60003f25270 */
[----:B------:R2:W-:Y:S10]  /*03e0*/  STG.E desc[UR4][R12.64], R29 ;  /* 0x0000001d0c007986 */ /* 0x0005f4000c101904 */
[----:B------:R-:W-:Y:S05]  /*03f0*/  @P1 BRA `(.L_x_2) ;  /* 0xfffffffc00901947 */ /* 0x000fea000383ffff */
.L_x_1:
[----:B------:R-:W-:Y:S05]  /*0400*/  @!P0 EXIT ;  /* 0x000000000000894d */ /* 0x000fea0003800000 */
[----:B------:R-:W-:Y:S02]  /*0410*/  ISETP.GE.U32.AND P1, PT, R2, 0x4, PT ;  /* 0x000000040200780c */ /* 0x000fe40003f26070 */
[----:B------:R-:W-:-:S04]  /*0420*/  LOP3.LUT R4, R3, 0x3, RZ, 0xc0, !PT ;  /* 0x0000000303047812 */ /* 0x000fc800078ec0ff */
[----:B------:R-:W-:-:S07]  /*0430*/  ISETP.NE.AND P0, PT, R4, RZ, PT ;  /* 0x000000ff0400720c */ /* 0x000fce0003f05270 */
[----:B------:R-:W-:Y:S06]  /*0440*/  @!P1 BRA `(.L_x_3) ;  /* 0x00000000004c9947 */ /* 0x000fec0003800000 */
[----:B------:R-:W0:Y:S01]  /*0450*/  LDCU.64 UR8, c[0x0][0x3a0] ;  /* 0x00007400ff0877ac */ /* 0x000e220008000a00 */
[----:B--2---:R-:W-:Y:S01]  /*0460*/  IMAD.WIDE.U32 R14, R7, R0, R10 ;  /* 0x00000000070e7225 */ /* 0x004fe200078e000a */
[----:B------:R-:W-:-:S03]  /*0470*/  SHF.L.U64.HI R17, R0, 0x2, R5 ;  /* 0x0000000200117819 */ /* 0x000fc60000010205 */
[----:B------:R-:W-:Y:S02]  /*0480*/  IMAD.SHL.U32 R21, R0, 0x4, RZ ;  /* 0x0000000400157824 */ /* 0x000fe400078e00ff */
[C---:B------:R-:W-:Y:S01]  /*0490*/  IMAD R9, R7.reuse, R5, R15 ;  /* 0x0000000507097224 */ /* 0x040fe200078e020f */
[----:B------:R-:W-:Y:S01]  /*04a0*/  IADD3 R7, PT, PT, R7, 0x4, RZ ;  /* 0x0000000407077810 */ /* 0x000fe20007ffe0ff */
[----:B------:R-:W-:Y:S01]  /*04b0*/  IMAD.MOV.U32 R19, RZ, RZ, 0x7fffffff ;  /* 0x7fffffffff137424 */ /* 0x000fe200078e00ff */
[----:B0-----:R-:W-:-:S04]  /*04c0*/  LEA R8, P2, R14, UR8, 0x2 ;  /* 0x000000080e087c11 */ /* 0x001fc8000f8410ff */
[-C--:B------:R-:W-:Y:S02]  /*04d0*/  IADD3 R12, P1, PT, R8, R21.reuse, RZ ;  /* 0x00000015080c7210 */ /* 0x080fe40007f3e0ff */
[----:B------:R-:W-:Y:S02]  /*04e0*/  LEA.HI.X R9, R14, UR9, R9, 0x2, P2 ;  /* 0x000000090e097c11 */ /* 0x000fe400090f1409 */
[----:B------:R-:W-:-:S03]  /*04f0*/  IADD3 R14, P2, PT, R12, R21, RZ ;  /* 0x000000150c0e7210 */ /* 0x000fc60007f5e0ff */
[--C-:B------:R-:W-:Y:S01]  /*0500*/  IMAD.X R13, R9, 0x1, R17.reuse, P1 ;  /* 0x00000001090d7824 */ /* 0x100fe200008e0611 */
[----:B------:R-:W-:Y:S01]  /*0510*/  IADD3 R16, P1, PT, R14, R21, RZ ;  /* 0x000000150e107210 */ /* 0x000fe20007f3e0ff */
[----:B------:R0:W-:Y:S02]  /*0520*/  STG.E desc[UR4][R8.64], R19 ;  /* 0x0000001308007986 */ /* 0x0001e4000c101904 */
[--C-:B------:R-:W-:Y:S02]  /*0530*/  IMAD.X R15, R13, 0x1, R17.reuse, P2 ;  /* 0x000000010d0f7824 */ /* 0x100fe400010e0611 */
[----:B------:R0:W-:Y:S02]  /*0540*/  STG.E desc[UR4][R12.64], R19 ;  /* 0x000000130c007986 */ /* 0x0001e4000c101904 */
[----:B------:R-:W-:Y:S02]  /*0550*/  IMAD.X R17, R15, 0x1, R17, P1 ;  /* 0x000000010f117824 */ /* 0x000fe400008e0611 */
[----:B------:R0:W-:Y:S04]  /*0560*/  STG.E desc[UR4][R14.64], R19 ;  /* 0x000000130e007986 */ /* 0x0001e8000c101904 */
[----:B------:R0:W-:Y:S02]  /*0570*/  STG.E desc[UR4][R16.64], R19 ;  /* 0x0000001310007986 */ /* 0x0001e4000c101904 */
.L_x_3:
[----:B------:R-:W-:Y:S05]  /*0580*/  @!P0 EXIT ;  /* 0x000000000000894d */ /* 0x000fea0003800000 */
[----:B------:R-:W-:Y:S02]  /*0590*/  ISETP.NE.AND P1, PT, R4, 0x1, PT ;  /* 0x000000010400780c */ /* 0x000fe40003f25270 */
[----:B------:R-:W-:-:S04]  /*05a0*/  LOP3.LUT R3, R3, 0x1, RZ, 0xc0, !PT ;  /* 0x0000000103037812 */ /* 0x000fc800078ec0ff */
[----:B------:R-:W-:-:S07]  /*05b0*/  ISETP.NE.U32.AND P0, PT, R3, 0x1, PT ;  /* 0x000000010300780c */ /* 0x000fce0003f05070 */
[----:B------:R-:W-:Y:S06]  /*05c0*/  @!P1 BRA `(.L_x_4) ;  /* 0x0000000000349947 */ /* 0x000fec0003800000 */
[----:B------:R-:W1:Y:S01]  /*05d0*/  LDCU.64 UR8, c[0x0][0x3a0] ;  /* 0x00007400ff0877ac */ /* 0x000e620008000a00 */
[----:B------:R-:W-:Y:S02]  /*05e0*/  IMAD.MOV.U32 R2, RZ, RZ, R10 ;  /* 0x000000ffff027224 */ /* 0x000fe400078e000a */
[----:B------:R-:W-:Y:S02]  /*05f0*/  IMAD.MOV.U32 R3, RZ, RZ, R11 ;  /* 0x000000ffff037224 */ /* 0x000fe400078e000b */
[----:B0-2---:R-:W-:Y:S02]  /*0600*/  IMAD.MOV.U32 R13, RZ, RZ, 0x7fffffff ;  /* 0x7fffffffff0d7424 */ /* 0x005fe400078e00ff */
[----:B------:R-:W-:-:S04]  /*0610*/  IMAD.WIDE.U32 R2, R7, R0, R2 ;  /* 0x0000000007027225 */ /* 0x000fc800078e0002 */
[C---:B------:R-:W-:Y:S02]  /*0620*/  IMAD R3, R7.reuse, R5, R3 ;  /* 0x0000000507037224 */ /* 0x040fe400078e0203 */
[----:B------:R-:W-:Y:S01]  /*0630*/  VIADD R7, R7, 0x2 ;  /* 0x0000000207077836 */ /* 0x000fe20000000000 */
[----:B-1----:R-:W-:-:S04]  /*0640*/  LEA R8, P1, R2, UR8, 0x2 ;  /* 0x0000000802087c11 */ /* 0x002fc8000f8210ff */
[----:B------:R-:W-:Y:S02]  /*0650*/  LEA.HI.X R9, R2, UR9, R3, 0x2, P1 ;  /* 0x0000000902097c11 */ /* 0x000fe400088f1403 */
[----:B------:R-:W-:-:S03]  /*0660*/  LEA R2, P1, R0, R8, 0x2 ;  /* 0x0000000800027211 */ /* 0x000fc600078210ff */
[----:B------:R1:W-:Y:S01]  /*0670*/  STG.E desc[UR4][R8.64], R13 ;  /* 0x0000000d08007986 */ /* 0x0003e2000c101904 */
[----:B------:R-:W-:-:S05]  /*0680*/  LEA.HI.X R3, R0, R9, R5, 0x2, P1 ;  /* 0x0000000900037211 */ /* 0x000fca00008f1405 */
[----:B------:R1:W-:Y:S04]  /*0690*/  STG.E desc[UR4][R2.64], R13 ;  /* 0x0000000d02007986 */ /* 0x0003e8000c101904 */
.L_x_4:
[----:B------:R-:W-:Y:S05]  /*06a0*/  @P0 EXIT ;  /* 0x000000000000094d */ /* 0x000fea0003800000 */
[----:B------:R-:W3:Y:S01]  /*06b0*/  LDCU.64 UR8, c[0x0][0x3a0] ;  /* 0x00007400ff0877ac */ /* 0x000ee20008000a00 */
[----:B-1----:R-:W-:Y:S01]  /*06c0*/  MOV R3, R11 ;  /* 0x0000000b00037202 */ /* 0x002fe20000000f00 */
[----:B------:R-:W-:-:S04]  /*06d0*/  IMAD.MOV.U32 R2, RZ, RZ, R10 ;  /* 0x000000ffff027224 */ /* 0x000fc800078e000a */
[----:B------:R-:W-:-:S04]  /*06e0*/  IMAD.WIDE.U32 R2, R7, R0, R2 ;  /* 0x0000000007027225 */ /* 0x000fc800078e0002 */
[----:B------:R-:W-:Y:S02]  /*06f0*/  IMAD R5, R7, R5, R3 ;  /* 0x0000000507057224 */ /* 0x000fe400078e0203 */
[----:B------:R-:W-:Y:S01]  /*0700*/  IMAD.MOV.U32 R3, RZ, RZ, 0x7fffffff ;  /* 0x7fffffffff037424 */ /* 0x000fe200078e00ff */
[----:B---3--:R-:W-:-:S04]  /*0710*/  LEA R4, P0, R2, UR8, 0x2 ;  /* 0x0000000802047c11 */ /* 0x008fc8000f8010ff */
[----:B------:R-:W-:-:S05]  /*0720*/  LEA.HI.X R5, R2, UR9, R5, 0x2, P0 ;  /* 0x0000000902057c11 */ /* 0x000fca00080f1405 */
[----:B------:R-:W-:Y:S01]  /*0730*/  STG.E desc[UR4][R4.64], R3 ;  /* 0x0000000304007986 */ /* 0x000fe2000c101904 */
[----:B------:R-:W-:Y:S05]  /*0740*/  EXIT ;  /* 0x000000000000794d */ /* 0x000fea0003800000 */
.L_x_0:
[----:B------:R-:W-:Y:S01]  /*0750*/  VIADD R4, R2, UR7 ;  /* 0x0000000702047c36 */ /* 0x000fe20008000000 */
[----:B------:R-:W-:Y:S01]  /*0760*/  ISETP.GE.AND P0, PT, R3, 0x1, PT ;  /* 0x000000010300780c */ /* 0x000fe20003f06270 */
[----:B------:R-:W-:Y:S02]  /*0770*/  BSSY.RECONVERGENT B0, `(.L_x_5) ;  /* 0x0000069000007945 */ /* 0x000fe40003800200 */
[C---:B------:R-:W-:Y:S01]  /*0780*/  VIADD R6, R4.reuse, 0xffffffff ;  /* 0xffffffff04067836 */ /* 0x040fe20000000000 */
[----:B------:R-:W-:-:S13]  /*0790*/  ISETP.LT.U32.OR P0, PT, R4, 0x2, !P0 ;  /* 0x000000020400780c */ /* 0x000fda0004701470 */
[----:B------:R-:W-:Y:S05]  /*07a0*/  @P0 BRA `(.L_x_6) ;  /* 0x0000000400940947 */ /* 0x000fea0003800000 */
[----:B------:R-:W-:Y:S01]  /*07b0*/  VIMNMX.U32 R5, PT, PT, R6, R3, PT ;  /* 0x0000000306057248 */ /* 0x000fe20003fe0000 */
[----:B------:R-:W-:Y:S01]  /*07c0*/  BSSY.RECONVERGENT B1, `(.L_x_7) ;  /* 0x000002b000017945 */ /* 0x000fe20003800200 */
[----:B------:R-:W-:Y:S01]  /*07d0*/  SHF.R.S32.HI R9, RZ, 0x1f, R0 ;  /* 0x0000001fff097819 */ /* 0x000fe20000011400 */
[----:B------:R-:W-:Y:S01]  /*07e0*/  IMAD.MOV.U32 R8, RZ, RZ, RZ ;  /* 0x000000ffff087224 */ /* 0x000fe200078e00ff */
[C---:B------:R-:W-:Y:S02]  /*07f0*/  ISETP.GE.U32.AND P1, PT, R5.reuse, 0x8, PT ;  /* 0x000000080500780c */ /* 0x040fe40003f26070 */
[----:B------:R-:W-:-:S04]  /*0800*/  LOP3.LUT R7, R5, 0x7, RZ, 0xc0, !PT ;  /* 0x0000000705077812 */ /* 0x000fc800078ec0ff */
[----:B------:R-:W-:-:S07]  /*0810*/  ISETP.NE.AND P0, PT, R7, RZ, PT ;  /* 0x000000ff0700720c */ /* 0x000fce0003f05270 */
[----:B------:R-:W-:Y:S06]  /*0820*/  @!P1 BRA `(.L_x_8) ;  /* 0x0000000000909947 */ /* 0x000fec0003800000 */
[----:B------:R-:W-:Y:S01]  /*0830*/  HFMA2 R26, -RZ, RZ, 0, 0 ;  /* 0x00000000ff1a7431 */ /* 0x000fe200000001ff */
[----:B------:R-:W-:Y:S01]  /*0840*/  LOP3.LUT R8, R5, 0x7ffffff8, RZ, 0xc0, !PT ;  /* 0x7ffffff805087812 */ /* 0x000fe200078ec0ff */
[C---:B------:R-:W-:Y:S01]  /*0850*/  IMAD.SHL.U32 R29, R0.reuse, 0x4, RZ ;  /* 0x00000004001d7824 */ /* 0x040fe200078e00ff */
[----:B------:R-:W-:-:S07]  /*0860*/  SHF.L.U64.HI R27, R0, 0x2, R9 ;  /* 0x00000002001b7819 */ /* 0x000fce0000010209 */
.L_x_9:
[----:B-1----:R-:W-:Y:S02]  /*0870*/  IMAD.MOV.U32 R12, RZ, RZ, R10 ;  /* 0x000000ffff0c7224 */ /* 0x002fe400078e000a */
[----:B------:R-:W-:Y:S02]  /*0880*/  IMAD.MOV.U32 R13, RZ, RZ, R11 ;  /* 0x000000ffff0d7224 */ /* 0x000fe400078e000b */
[----:B------:R-:W-:Y:S02]  /*0890*/  IMAD.MOV.U32 R28, RZ, RZ, 0x7fffffff ;  /* 0x7fffffffff1c7424 */ /* 0x000fe400078e00ff */
[----:B------:R-:W-:-:S04]  /*08a0*/  IMAD.WIDE.U32 R12, R26, R0, R12 ;  /* 0x000000001a0c7225 */ /* 0x000fc800078e000c */
[----:B------:R-:W-:Y:S01]  /*08b0*/  IMAD R13, R26, R9, R13 ;  /* 0x000000091a0d7224 */ /* 0x000fe200078e020d */
[----:B------:R-:W-:Y:S01]  /*08c0*/  LEA R24, P1, R12, UR12, 0x2 ;  /* 0x0000000c0c187c11 */ /* 0x000fe2000f8210ff */
[----:B------:R-:W-:-:S03]  /*08d0*/  VIADD R26, R26, 0x8 ;  /* 0x000000081a1a7836 */ /* 0x000fc60000000000 */
[----:B------:R-:W-:Y:S02]  /*08e0*/  LEA.HI.X R25, R12, UR13, R13, 0x2, P1 ;  /* 0x0000000d0c197c11 */ /* 0x000fe400088f140d */
[----:B------:R-:W-:-:S03]  /*08f0*/  IADD3 R22, P1, PT, R24, R29, RZ ;  /* 0x0000001d18167210 */ /* 0x000fc60007f3e0ff */
[----:B------:R0:W-:Y:S02]  /*0900*/  STG.E desc[UR4][R24.64], R28 ;  /* 0x0000001c18007986 */ /* 0x0001e4000c101904 */
[----:B------:R-:W-:Y:S01]  /*0910*/  IMAD.X R23, R25, 0x1, R27, P1 ;  /* 0x0000000119177824 */ /* 0x000fe200008e061b */
[----:B------:R-:W-:-:S04]  /*0920*/  IADD3 R12, P1, PT, R22, R29, RZ ;  /* 0x0000001d160c7210 */ /* 0x000fc80007f3e0ff */
[----:B------:R1:W-:Y:S01]  /*0930*/  STG.E desc[UR4][R22.64], R28 ;  /* 0x0000001c16007986 */ /* 0x0003e2000c101904 */
[----:B------:R-:W-:Y:S01]  /*0940*/  IMAD.X R13, R23, 0x1, R27, P1 ;  /* 0x00000001170d7824 */ /* 0x000fe200008e061b */
[----:B------:R-:W-:-:S04]  /*0950*/  IADD3 R14, P1, PT, R12, R29, RZ ;  /* 0x0000001d0c0e7210 */ /* 0x000fc80007f3e0ff */
[----:B------:R-:W-:Y:S01]  /*0960*/  IADD3.X R15, PT, PT, R13, R27, RZ, P1, !PT ;  /* 0x0000001b0d0f7210 */ /* 0x000fe20000ffe4ff */
[----:B------:R1:W-:Y:S01]  /*0970*/  STG.E desc[UR4][R12.64], R28 ;  /* 0x0000001c0c007986 */ /* 0x0003e2000c101904 */
[----:B------:R-:W-:-:S03]  /*0980*/  IADD3 R16, P1, PT, R14, R29, RZ ;  /* 0x0000001d0e107210 */ /* 0x000fc60007f3e0ff */
[----:B------:R1:W-:Y:S02]  /*0990*/  STG.E desc[UR4][R14.64], R28 ;  /* 0x0000001c0e007986 */ /* 0x0003e4000c101904 */
[----:B------:R-:W-:Y:S01]  /*09a0*/  IMAD.X R17, R15, 0x1, R27, P1 ;  /* 0x000000010f117824 */ /* 0x000fe200008e061b */
[----:B------:R-:W-:-:S04]  /*09b0*/  IADD3 R18, P1, PT, R16, R29, RZ ;  /* 0x0000001d10127210 */ /* 0x000fc80007f3e0ff */
[----:B------:R1:W-:Y:S01]  /*09c0*/  STG.E desc[UR4][R16.64], R28 ;  /* 0x0000001c10007986 */ /* 0x0003e2000c101904 */
[----:B------:R-:W-:Y:S01]  /*09d0*/  IMAD.X R19, R17, 0x1, R27, P1 ;  /* 0x0000000111137824 */ /* 0x000fe200008e061b */
[----:B------:R-:W-:-:S04]  /*09e0*/  IADD3 R20, P1, PT, R18, R29, RZ ;  /* 0x0000001d12147210 */ /* 0x000fc80007f3e0ff */
[----:B------:R1:W-:Y:S01]  /*09f0*/  STG.E desc[UR4][R18.64], R28 ;  /* 0x0000001c12007986 */ /* 0x0003e2000c101904 */
[----:B------:R-:W-:Y:S01]  /*0a00*/  IMAD.X R21, R19, 0x1, R27, P1 ;  /* 0x0000000113157824 */ /* 0x000fe200008e061b */
[----:B0-----:R-:W-:-:S04]  /*0a10*/  IADD3 R24, P1, PT, R20, R29, RZ ;  /* 0x0000001d14187210 */ /* 0x001fc80007f3e0ff */
[----:B------:R1:W-:Y:S01]  /*0a20*/  STG.E desc[UR4][R20.64], R28 ;  /* 0x0000001c14007986 */ /* 0x0003e2000c101904 */
[----:B------:R-:W-:Y:S01]  /*0a30*/  IMAD.X R25, R21, 0x1, R27, P1 ;  /* 0x0000000115197824 */ /* 0x000fe200008e061b */
[----:B------:R-:W-:-:S04]  /*0a40*/  ISETP.NE.AND P1, PT, R26, R8, PT ;  /* 0x000000081a00720c */ /* 0x000fc80003f25270 */
[----:B------:R1:W-:Y:S09]  /*0a50*/  STG.E desc[UR4][R24.64], R28 ;  /* 0x0000001c18007986 */ /* 0x0003f2000c101904 */
[----:B------:R-:W-:Y:S05]  /*0a60*/  @P1 BRA `(.L_x_9) ;  /* 0xfffffffc00801947 */ /* 0x000fea000383ffff */
.L_x_8:
[----:B------:R-:W-:Y:S05]  /*0a70*/  BSYNC.RECONVERGENT B1 ;  /* 0x0000000000017941 */ /* 0x000fea0003800200 */
.L_x_7:
[----:B------:R-:W-:Y:S05]  /*0a80*/  @!P0 BRA `(.L_x_6) ;  /* 0x0000000000dc8947 */ /* 0x000fea0003800000 */
[----:B------:R-:W-:Y:S01]  /*0a90*/  ISETP.GE.U32.AND P1, PT, R7, 0x4, PT ;  /* 0x000000040700780c */ /* 0x000fe20003f26070 */
[----:B------:R-:W-:Y:S01]  /*0aa0*/  BSSY.RECONVERGENT B1, `(.L_x_10) ;  /* 0x0000019000017945 */ /* 0x000fe20003800200 */
[----:B-1----:R-:W-:-:S04]  /*0ab0*/  LOP3.LUT R20, R5, 0x3, RZ, 0xc0, !PT ;  /* 0x0000000305147812 */ /* 0x002fc800078ec0ff */
[----:B------:R-:W-:-:S07]  /*0ac0*/  ISETP.NE.AND P0, PT, R20, RZ, PT ;  /* 0x000000ff1400720c */ /* 0x000fce0003f05270 */
[----:B------:R-:W-:Y:S06]  /*0ad0*/  @!P1 BRA `(.L_x_11) ;  /* 0x0000000000549947 */ /* 0x000fec0003800000 */
[----:B------:R-:W0:Y:S01]  /*0ae0*/  LDCU.64 UR8, c[0x0][0x3a0] ;  /* 0x00007400ff0877ac */ /* 0x000e220008000a00 */
[----:B------:R-:W-:Y:S01]  /*0af0*/  MOV R16, R10 ;  /* 0x0000000a00107202 */ /* 0x000fe20000000f00 */
[----:B------:R-:W-:Y:S01]  /*0b00*/  IMAD.MOV.U32 R17, RZ, RZ, R11 ;  /* 0x000000ffff117224 */ /* 0x000fe200078e000b */
[C---:B------:R-:W-:Y:S01]  /*0b10*/  SHF.L.U64.HI R19, R0.reuse, 0x2, R9 ;  /* 0x0000000200137819 */ /* 0x040fe20000010209 */
[----:B------:R-:W-:Y:S02]  /*0b20*/  IMAD.SHL.U32 R21, R0, 0x4, RZ ;  /* 0x0000000400157824 */ /* 0x000fe400078e00ff */
[----:B------:R-:W-:-:S04]  /*0b30*/  IMAD.WIDE.U32 R16, R8, R0, R16 ;  /* 0x0000000008107225 */ /* 0x000fc800078e0010 */
[C---:B------:R-:W-:Y:S02]  /*0b40*/  IMAD R7, R8.reuse, R9, R17 ;  /* 0x0000000908077224 */ /* 0x040fe400078e0211 */
[----:B------:R-:W-:Y:S01]  /*0b50*/  VIADD R8, R8, 0x4 ;  /* 0x0000000408087836 */ /* 0x000fe20000000000 */
[----:B0-----:R-:W-:-:S04]  /*0b60*/  LEA R12, P2, R16, UR8, 0x2 ;  /* 0x00000008100c7c11 */ /* 0x001fc8000f8410ff */
[-C--:B------:R-:W-:Y:S02]  /*0b70*/  IADD3 R14, P1, PT, R12, R21.reuse, RZ ;  /* 0x000000150c0e7210 */ /* 0x080fe40007f3e0ff */
[----:B------:R-:W-:Y:S01]  /*0b80*/  LEA.HI.X R13, R16, UR9, R7, 0x2, P2 ;  /* 0x00000009100d7c11 */ /* 0x000fe200090f1407 */
[----:B------:R-:W-:Y:S01]  /*0b90*/  IMAD.MOV.U32 R7, RZ, RZ, 0x7fffffff ;  /* 0x7fffffffff077424 */ /* 0x000fe200078e00ff */
[----:B------:R-:W-:-:S03]  /*0ba0*/  IADD3 R16, P2, PT, R14, R21, RZ ;  /* 0x000000150e107210 */ /* 0x000fc60007f5e0ff */
[--C-:B------:R-:W-:Y:S01]  /*0bb0*/  IMAD.X R15, R13, 0x1, R19.reuse, P1 ;  /* 0x000000010d0f7824 */ /* 0x100fe200008e0613 */
[----:B------:R-:W-:Y:S01]  /*0bc0*/  IADD3 R18, P1, PT, R16, R21, RZ ;  /* 0x0000001510127210 */ /* 0x000fe20007f3e0ff */
[----:B------:R0:W-:Y:S02]  /*0bd0*/  STG.E desc[UR4][R12.64], R7 ;  /* 0x000000070c007986 */ /* 0x0001e4000c101904 */
[----:B------:R-:W-:Y:S02]  /*0be0*/  IMAD.X R17, R15, 0x1, R19, P2 ;  /* 0x000000010f117824 */ /* 0x000fe400010e0613 */
[----:B------:R0:W-:Y:S03]  /*0bf0*/  STG.E desc[UR4][R14.64], R7 ;  /* 0x000000070e007986 */ /* 0x0001e6000c101904 */
[----:B------:R-:W-:Y:S01]  /*0c00*/  IADD3.X R19, PT, PT, R17, R19, RZ, P1, !PT ;  /* 0x0000001311137210 */ /* 0x000fe20000ffe4ff */
[----:B------:R0:W-:Y:S04]  /*0c10*/  STG.E desc[UR4][R16.64], R7 ;  /* 0x0000000710007986 */ /* 0x0001e8000c101904 */
[----:B------:R0:W-:Y:S02]  /*0c20*/  STG.E desc[UR4][R18.64], R7 ;  /* 0x0000000712007986 */ /* 0x0001e4000c101904 */
.L_x_11:
[----:B------:R-:W-:Y:S05]  /*0c30*/  BSYNC.RECONVERGENT B1 ;  /* 0x0000000000017941 */ /* 0x000fea0003800200 */
.L_x_10:
[----:B------:R-:W-:Y:S05]  /*0c40*/  @!P0 BRA `(.L_x_6) ;  /* 0x00000000006c8947 */ /* 0x000fea0003800000 */
[----:B------:R-:W-:Y:S01]  /*0c50*/  ISETP.NE.AND P1, PT, R20, 0x1, PT ;  /* 0x000000011400780c */ /* 0x000fe20003f25270 */
[----:B------:R-:W-:Y:S01]  /*0c60*/  BSSY.RECONVERGENT B1, `(.L_x_12) ;  /* 0x000000f000017945 */ /* 0x000fe20003800200 */
[----:B------:R-:W-:-:S04]  /*0c70*/  LOP3.LUT R5, R5, 0x1, RZ, 0xc0, !PT ;  /* 0x0000000105057812 */ /* 0x000fc800078ec0ff */
[----:B------:R-:W-:-:S07]  /*0c80*/  ISETP.NE.U32.AND P0, PT, R5, 0x1, PT ;  /* 0x000000010500780c */ /* 0x000fce0003f05070 */
[----:B------:R-:W-:Y:S06]  /*0c90*/  @!P1 BRA `(.L_x_13) ;  /* 0x00000000002c9947 */ /* 0x000fec0003800000 */
[----:B------:R-:W1:Y:S01]  /*0ca0*/  LDCU.64 UR8, c[0x0][0x3a0] ;  /* 0x00007400ff0877ac */ /* 0x000e620008000a00 */
[----:B0-----:R-:W-:-:S04]  /*0cb0*/  IMAD.WIDE.U32 R12, R8, R0, R10 ;  /* 0x00000000080c7225 */ /* 0x001fc800078e000a */
[C---:B------:R-:W-:Y:S02]  /*0cc0*/  IMAD R5, R8.reuse, R9, R13 ;  /* 0x0000000908057224 */ /* 0x040fe400078e020d */
[----:B------:R-:W-:Y:S01]  /*0cd0*/  VIADD R8, R8, 0x2 ;  /* 0x0000000208087836 */ /* 0x000fe20000000000 */
[----:B-1----:R-:W-:-:S04]  /*0ce0*/  LEA R14, P1, R12, UR8, 0x2 ;  /* 0x000000080c0e7c11 */ /* 0x002fc8000f8210ff */
[----:B------:R-:W-:Y:S01]  /*0cf0*/  LEA.HI.X R15, R12, UR9, R5, 0x2, P1 ;  /* 0x000000090c0f7c11 */ /* 0x000fe200088f1405 */
[----:B------:R-:W-:Y:S01]  /*0d00*/  IMAD.MOV.U32 R5, RZ, RZ, 0x7fffffff ;  /* 0x7fffffffff057424 */ /* 0x000fe200078e00ff */
[----:B------:R-:W-:-:S04]  /*0d10*/  LEA R12, P1, R0, R14, 0x2 ;  /* 0x0000000e000c7211 */ /* 0x000fc800078210ff */
[----:B------:R-:W-:Y:S01]  /*0d20*/  LEA.HI.X R13, R0, R15, R9, 0x2, P1 ;  /* 0x0000000f000d7211 */ /* 0x000fe200008f1409 */
[----:B------:R1:W-:Y:S04]  /*0d30*/  STG.E desc[UR4][R14.64], R5 ;  /* 0x000000050e007986 */ /* 0x0003e8000c101904 */
[----:B------:R1:W-:Y:S04]  /*0d40*/  STG.E desc[UR4][R12.64], R5 ;  /* 0x000000050c007986 */ /* 0x0003e8000c101904 */
.L_x_13:
[----:B------:R-:W-:Y:S05]  /*0d50*/  BSYNC.RECONVERGENT B1 ;  /* 0x0000000000017941 */ /* 0x000fea0003800200 */
.L_x_12:
[----:B------:R-:W-:Y:S05]  /*0d60*/  @P0 BRA `(.L_x_6) ;  /* 0x0000000000240947 */ /* 0x000fea0003800000 */
[----:B------:R-:W2:Y:S01]  /*0d70*/  LDCU.64 UR8, c[0x0][0x3a0] ;  /* 0x00007400ff0877ac */ /* 0x000ea20008000a00 */
[----:B01----:R-:W-:Y:S01]  /*0d80*/  IMAD.MOV.U32 R12, RZ, RZ, R10 ;  /* 0x000000ffff0c7224 */ /* 0x003fe200078e000a */
[----:B------:R-:W-:Y:S01]  /*0d90*/  MOV R5, 0x7fffffff ;  /* 0x7fffffff00057802 */ /* 0x000fe20000000f00 */
[----:B------:R-:W-:Y:S02]  /*0da0*/  IMAD.MOV.U32 R13, RZ, RZ, R11 ;  /* 0x000000ffff0d7224 */ /* 0x000fe400078e000b */
[----:B------:R-:W-:-:S04]  /*0db0*/  IMAD.WIDE.U32 R12, R8, R0, R12 ;  /* 0x00000000080c7225 */ /* 0x000fc800078e000c */
[----:B------:R-:W-:Y:S01]  /*0dc0*/  IMAD R9, R8, R9, R13 ;  /* 0x0000000908097224 */ /* 0x000fe200078e020d */
[----:B--2---:R-:W-:-:S04]  /*0dd0*/  LEA R8, P0, R12, UR8, 0x2 ;  /* 0x000000080c087c11 */ /* 0x004fc8000f8010ff */
[----:B------:R-:W-:-:S05]  /*0de0*/  LEA.HI.X R9, R12, UR9, R9, 0x2, P0 ;  /* 0x000000090c097c11 */ /* 0x000fca00080f1409 */
[----:B------:R2:W-:Y:S04]  /*0df0*/  STG.E desc[UR4][R8.64], R5 ;  /* 0x0000000508007986 */ /* 0x0005e8000c101904 */
.L_x_6:
[----:B------:R-:W-:Y:S05]  /*0e00*/  BSYNC.RECONVERGENT B0 ;  /* 0x0000000000007941 */ /* 0x000fea0003800200 */
.L_x_5:
[----:B------:R-:W-:-:S13]  /*0e10*/  ISETP.GT.AND P0, PT, R4, R3, PT ;  /* 0x000000030400720c */ /* 0x000fda0003f04270 */
[----:B------:R-:W-:Y:S05]  /*0e20*/  @P0 EXIT ;  /* 0x000000000000094d */ /* 0x000fea0003800000 */
[----:B------:R-:W3:Y:S01]  /*0e30*/  LDCU UR8, c[0x0][0x3b0] ;  /* 0x00007600ff0877ac */ /* 0x000ee20008000800 */
[----:B0-----:R-:W0:Y:S01]  /*0e40*/  LDC R7, c[0x0][0x394] ;  /* 0x0000e500ff077b82 */ /* 0x001e220000000800 */
[----:B------:R-:W-:Y:S01]  /*0e50*/  BSSY.RECONVERGENT B0, `(.L_x_14) ;  /* 0x0000060000007945 */ /* 0x000fe20003800200 */
[----:B-12---:R-:W-:Y:S01]  /*0e60*/  SHF.R.S32.HI R5, RZ, 0x1f, R0 ;  /* 0x0000001fff057819 */ /* 0x006fe20000011400 */
[----:B------:R-:W1:Y:S01]  /*0e70*/  LDCU.64 UR10, c[0x0][0x3a8] ;  /* 0x00007500ff0a77ac */ /* 0x000e620008000a00 */
[----:B---3--:R-:W-:Y:S02]  /*0e80*/  USHF.R.S32.HI UR6, URZ, 0x1f, UR8 ;  /* 0x0000001fff067899 */ /* 0x008fe40008011408 */
[----:B------:R-:W-:-:S04]  /*0e90*/  IMAD.WIDE.U32 R12, R10, UR8, RZ ;  /* 0x000000080a0c7c25 */ /* 0x000fc8000f8e00ff */
[----:B------:R-:W-:Y:S01]  /*0ea0*/  IMAD R3, R10, UR6, RZ ;  /* 0x000000060a037c24 */ /* 0x000fe2000f8e02ff */
[----:B-1----:R-:W-:Y:S01]  /*0eb0*/  LEA R8, P0, R12, UR10, 0x2 ;  /* 0x0000000a0c087c11 */ /* 0x002fe2000f8010ff */
[----:B0-----:R-:W-:Y:S02]  /*0ec0*/  FMUL R0, R7, 0.0099999997764825820923 ;  /* 0x3c23d70a07007820 */ /* 0x001fe40000400000 */
[----:B------:R-:W-:-:S04]  /*0ed0*/  IMAD R3, R11, UR8, R3 ;  /* 0x000000080b037c24 */ /* 0x000fc8000f8e0203 */
[----:B------:R-:W-:-:S05]  /*0ee0*/  IMAD.IADD R3, R13, 0x1, R3 ;  /* 0x000000010d037824 */ /* 0x000fca00078e0203 */
[----:B------:R-:W-:Y:S01]  /*0ef0*/  LEA.HI.X R9, R12, UR11, R3, 0x2, P0 ;  /* 0x0000000b0c097c11 */ /* 0x000fe200080f1403 */
[----:B------:R-:W-:-:S07]  /*0f00*/  IMAD.MOV.U32 R3, RZ, RZ, RZ ;  /* 0x000000ffff037224 */ /* 0x000fce00078e00ff */
.L_x_25:
[----:B0-----:R-:W0:Y:S01]  /*0f10*/  LDCU UR6, c[0x0][0x388] ;  /* 0x00007100ff0677ac */ /* 0x001e220008000800 */
[----:B-1----:R-:W-:Y:S02]  /*0f20*/  IMAD.MOV.U32 R12, RZ, RZ, R10 ;  /* 0x000000ffff0c7224 */ /* 0x002fe400078e000a */
[----:B--2---:R-:W-:Y:S01]  /*0f30*/  IMAD.MOV.U32 R13, RZ, RZ, R11 ;  /* 0x000000ffff0d7224 */ /* 0x004fe200078e000b */
[----:B------:R-:W1:Y:S01]  /*0f40*/  LDCU.64 UR8, c[0x0][0x380] ;  /* 0x00007000ff0877ac */ /* 0x000e620008000a00 */
[----:B0-----:R-:W-:-:S04]  /*0f50*/  IMAD.WIDE.U32 R12, R2, UR6, R12 ;  /* 0x00000006020c7c25 */ /* 0x001fc8000f8e000c */
[----:B---3--:R-:W-:Y:S01]  /*0f60*/  IMAD R7, R2, R5, R13 ;  /* 0x0000000502077224 */ /* 0x008fe200078e020d */
[----:B-1----:R-:W-:-:S04]  /*0f70*/  LEA R14, P0, R12, UR8, 0x2 ;  /* 0x000000080c0e7c11 */ /* 0x002fc8000f8010ff */
[----:B------:R-:W-:-:S05]  /*0f80*/  LEA.HI.X R15, R12, UR9, R7, 0x2, P0 ;  /* 0x000000090c0f7c11 */ /* 0x000fca00080f1407 */
[----:B------:R-:W2:Y:S01]  /*0f90*/  LDG.E.CONSTANT R7, desc[UR4][R14.64] ;  /* 0x000000040e077981 */ /* 0x000ea2000c1e9900 */
[----:B------:R-:W-:Y:S01]  /*0fa0*/  VIADD R2, R2, 0x1 ;  /* 0x0000000102027836 */ /* 0x000fe20000000000 */
[----:B------:R-:W-:Y:S04]  /*0fb0*/  BSSY.RECONVERGENT B1, `(.L_x_15) ;  /* 0x0000048000017945 */ /* 0x000fe80003800200 */
[----:B------:R-:W-:Y:S02]  /*0fc0*/  ISETP.GE.AND P0, PT, R2, R4, PT ;  /* 0x000000040200720c */ /* 0x000fe40003f06270 */
[----:B--2---:R-:W-:-:S13]  /*0fd0*/  FSETP.NAN.AND P1, PT, |R7|, |R7|, PT ;  /* 0x400000070700720b */ /* 0x004fda0003f28200 */
[----:B------:R-:W-:Y:S05]  /*0fe0*/  @P1 BRA `(.L_x_16) ;  /* 0x0000000400101947 */ /* 0x000fea0003800000 */
[----:B------:R-:W-:Y:S01]  /*0ff0*/  ISETP.GE.AND P1, PT, R3, 0x1, PT ;  /* 0x000000010300780c */ /* 0x000fe20003f26270 */
[----:B------:R-:W-:Y:S01]  /*1000*/  BSSY.RECONVERGENT B2, `(.L_x_17) ;  /* 0x000000e000027945 */ /* 0x000fe20003800200 */
[----:B------:R-:W-:-:S11]  /*1010*/  HFMA2 R18, -RZ, RZ, 0, 0 ;  /* 0x00000000ff127431 */ /* 0x000fd600000001ff */
[----:B------:R-:W-:Y:S05]  /*1020*/  @!P1 BRA `(.L_x_18) ;  /* 0x00000000002c9947 */ /* 0x000fea0003800000 */
[----:B------:R-:W-:Y:S02]  /*1030*/  IMAD.MOV.U32 R18, RZ, RZ, RZ ;  /* 0x000000ffff127224 */ /* 0x000fe400078e00ff */
[----:B------:R-:W-:-:S07]  /*1040*/  IMAD.MOV.U32 R15, RZ, RZ, R3 ;  /* 0x000000ffff0f7224 */ /* 0x000fce00078e0003 */
.L_x_19:
[----:B------:R-:W-:-:S05]  /*1050*/  IMAD.IADD R12, R15, 0x1, R18 ;  /* 0x000000010f0c7824 */ /* 0x000fca00078e0212 */
[----:B------:R-:W-:-:S05]  /*1060*/  SHF.R.U32.HI R14, RZ, 0x1, R12 ;  /* 0x00000001ff0e7819 */ /* 0x000fca000001160c */
[----:B------:R-:W-:-:S06]  /*1070*/  IMAD.WIDE.U32 R12, R14, 0x4, R8 ;  /* 0x000000040e0c7825 */ /* 0x000fcc00078e0008 */
[----:B------:R-:W2:Y:S02]  /*1080*/  LDG.E R12, desc[UR4][R12.64] ;  /* 0x000000040c0c7981 */ /* 0x000ea4000c1e1900 */
[----:B--2---:R-:W-:-:S04]  /*1090*/  FSETP.GEU.AND P1, PT, R7, R12, PT ;  /* 0x0000000c0700720b */ /* 0x004fc80003f2e000 */
[----:B------:R-:W-:-:S09]  /*10a0*/  SEL R15, R15, R14, P1 ;  /* 0x0000000e0f0f7207 */ /* 0x000fd20000800000 */
[----:B------:R-:W-:-:S05]  /*10b0*/  @P1 VIADD R18, R14, 0x1 ;  /* 0x000000010e121836 */ /* 0x000fca0000000000 */
[----:B------:R-:W-:-:S13]  /*10c0*/  ISETP.GE.AND P1, PT, R18, R15, PT ;  /* 0x0000000f1200720c */ /* 0x000fda0003f26270 */
[----:B------:R-:W-:Y:S05]  /*10d0*/  @!P1 BRA `(.L_x_19) ;  /* 0xfffffffc00dc9947 */ /* 0x000fea000383ffff */
.L_x_18:
[----:B------:R-:W-:Y:S05]  /*10e0*/  BSYNC.RECONVERGENT B2 ;  /* 0x0000000000027941 */ /* 0x000fea0003800200 */
.L_x_17:
[----:B------:R-:W-:Y:S01]  /*10f0*/  ISETP.GT.AND P1, PT, R3, R18, PT ;  /* 0x000000120300720c */ /* 0x000fe20003f24270 */
[----:B------:R-:W-:-:S12]  /*1100*/  BSSY.RECONVERGENT B2, `(.L_x_20) ;  /* 0x000002f000027945 */ /* 0x000fd80003800200 */
[----:B------:R-:W-:Y:S05]  /*1110*/  @!P1 BRA `(.L_x_21) ;  /* 0x0000000000b49947 */ /* 0x000fea0003800000 */
[----:B------:R-:W-:Y:S01]  /*1120*/  IMAD.IADD R12, R3, 0x1, -R18 ;  /* 0x00000001030c7824 */ /* 0x000fe200078e0a12 */
[----:B------:R-:W-:Y:S01]  /*1130*/  BSSY.RECONVERGENT B3, `(.L_x_22) ;  /* 0x0000015000037945 */ /* 0x000fe20003800200 */
[----:B------:R-:W-:-:S03]  /*1140*/  MOV R19, R3 ;  /* 0x0000000300137202 */ /* 0x000fc60000000f00 */
[----:B------:R-:W-:-:S13]  /*1150*/  LOP3.LUT P1, R16, R12, 0x3, RZ, 0xc0, !PT ;  /* 0x000000030c107812 */ /* 0x000fda000782c0ff */
[----:B------:R-:W-:Y:S05]  /*1160*/  @!P1 BRA `(.L_x_23) ;  /* 0x0000000000449947 */ /* 0x000fea0003800000 */
[----:B------:R-:W-:-:S04]  /*1170*/  VIADD R19, R3, 0xffffffff ;  /* 0xffffffff03137836 */ /* 0x000fc80000000000 */
[----:B------:R-:W-:-:S05]  /*1180*/  IMAD.WIDE.U32 R12, R19, 0x4, R8 ;  /* 0x00000004130c7825 */ /* 0x000fca00078e0008 */
[----:B------:R-:W2:Y:S01]  /*1190*/  LDG.E R17, desc[UR4][R12.64] ;  /* 0x000000040c117981 */ /* 0x000ea2000c1e1900 */
[----:B------:R-:W-:Y:S01]  /*11a0*/  IMAD.WIDE.U32 R14, R3, 0x4, R8 ;  /* 0x00000004030e7825 */ /* 0x000fe200078e0008 */
[----:B------:R-:W-:-:S04]  /*11b0*/  ISETP.NE.AND P1, PT, R16, 0x1, PT ;  /* 0x000000011000780c */ /* 0x000fc80003f25270 */
[----:B--2---:R0:W-:Y:S09]  /*11c0*/  STG.E desc[UR4][R14.64], R17 ;  /* 0x000000110e007986 */ /* 0x0041f2000c101904 */
[----:B------:R-:W-:Y:S05]  /*11d0*/  @!P1 BRA `(.L_x_23) ;  /* 0x0000000000289947 */ /* 0x000fea0003800000 */
[----:B------:R-:W-:-:S04]  /*11e0*/  VIADD R19, R3, 0xfffffffe ;  /* 0xfffffffe03137836 */ /* 0x000fc80000000000 */
[----:B0-----:R-:W-:-:S05]  /*11f0*/  IMAD.WIDE.U32 R14, R19, 0x4, R8 ;  /* 0x00000004130e7825 */ /* 0x001fca00078e0008 */
[----:B------:R-:W2:Y:S01]  /*1200*/  LDG.E R17, desc[UR4][R14.64] ;  /* 0x000000040e117981 */ /* 0x000ea2000c1e1900 */
[----:B------:R-:W-:-:S03]  /*1210*/  ISETP.NE.AND P1, PT, R16, 0x2, PT ;  /* 0x000000021000780c */ /* 0x000fc60003f25270 */
[----:B--2---:R1:W-:Y:S10]  /*1220*/  STG.E desc[UR4][R12.64], R17 ;  /* 0x000000110c007986 */ /* 0x0043f4000c101904 */
[----:B------:R-:W-:Y:S05]  /*1230*/  @!P1 BRA `(.L_x_23) ;  /* 0x0000000000109947 */ /* 0x000fea0003800000 */
[----:B------:R-:W-:-:S04]  /*1240*/  VIADD R19, R3, 0xfffffffd ;  /* 0xfffffffd03137836 */ /* 0x000fc80000000000 */
[----:B-1----:R-:W-:-:S06]  /*1250*/  IMAD.WIDE.U32 R12, R19, 0x4, R8 ;  /* 0x00000004130c7825 */ /* 0x002fcc00078e0008 */
[----:B------:R-:W2:Y:S04]  /*1260*/  LDG.E R13, desc[UR4][R12.64] ;  /* 0x000000040c0d7981 */ /* 0x000ea8000c1e1900 */
[----:B--2---:R2:W-:Y:S02]  /*1270*/  STG.E desc[UR4][R14.64], R13 ;  /* 0x0000000d0e007986 */ /* 0x0045e4000c101904 */
.L_x_23:
[----:B------:R-:W-:Y:S05]  /*1280*/  BSYNC.RECONVERGENT B3 ;  /* 0x0000000000037941 */ /* 0x000fea0003800200 */
.L_x_22:
[----:B-1----:R-:W-:-:S05]  /*1290*/  IMAD.IADD R12, R18, 0x1, -R3 ;  /* 0x00000001120c7824 */ /* 0x002fca00078e0a03 */
[----:B------:R-:W-:-:S13]  /*12a0*/  ISETP.GT.U32.AND P1, PT, R12, -0x4, PT ;  /* 0xfffffffc0c00780c */ /* 0x000fda0003f24070 */
[----:B------:R-:W-:Y:S05]  /*12b0*/  @P1 BRA `(.L_x_21) ;  /* 0x00000000004c1947 */ /* 0x000fea0003800000 */
.L_x_24:
[----:B-12---:R-:W-:-:S04]  /*12c0*/  VIADD R13, R19, 0xffffffff ;  /* 0xffffffff130d7836 */ /* 0x006fc80000000000 */
[----:B------:R-:W-:-:S05]  /*12d0*/  IMAD.WIDE.U32 R12, R13, 0x4, R8 ;  /* 0x000000040d0c7825 */ /* 0x000fca00078e0008 */
[----:B------:R-:W2:Y:S01]  /*12e0*/  LDG.E R25, desc[UR4][R12.64] ;  /* 0x000000040c197981 */ /* 0x000ea2000c1e1900 */
[C---:B0-----:R-:W-:Y:S01]  /*12f0*/  IADD3 R15, PT, PT, R19.reuse, -0x2, RZ ;  /* 0xfffffffe130f7810 */ /* 0x041fe20007ffe0ff */
[----:B------:R-:W-:-:S04]  /*1300*/  IMAD.WIDE.U32 R20, R19, 0x4, R8 ;  /* 0x0000000413147825 */ /* 0x000fc800078e0008 */
[----:B------:R-:W-:Y:S01]  /*1310*/  IMAD.WIDE.U32 R14, R15, 0x4, R8 ;  /* 0x000000040f0e7825 */ /* 0x000fe200078e0008 */
[----:B--2---:R1:W-:Y:S04]  /*1320*/  STG.E desc[UR4][R20.64], R25 ;  /* 0x0000001914007986 */ /* 0x0043e8000c101904 */
[----:B------:R-:W2:Y:S01]  /*1330*/  LDG.E R27, desc[UR4][R14.64] ;  /* 0x000000040e1b7981 */ /* 0x000ea2000c1e1900 */
[----:B------:R-:W-:-:S04]  /*1340*/  VIADD R17, R19, 0xfffffffd ;  /* 0xfffffffd13117836 */ /* 0x000fc80000000000 */
[----:B------:R-:W-:Y:S01]  /*1350*/  IMAD.WIDE.U32 R16, R17, 0x4, R8 ;  /* 0x0000000411107825 */ /* 0x000fe200078e0008 */
[----:B--2---:R1:W-:Y:S04]  /*1360*/  STG.E desc[UR4][R12.64], R27 ;  /* 0x0000001b0c007986 */ /* 0x0043e8000c101904 */
[----:B------:R-:W2:Y:S01]  /*1370*/  LDG.E R29, desc[UR4][R16.64] ;  /* 0x00000004101d7981 */ /* 0x000ea2000c1e1900 */
[----:B------:R-:W-:-:S04]  /*1380*/  VIADD R19, R19, 0xfffffffc ;  /* 0xfffffffc13137836 */ /* 0x000fc80000000000 */
[C---:B------:R-:W-:Y:S01]  /*1390*/  IMAD.WIDE.U32 R22, R19.reuse, 0x4, R8 ;  /* 0x0000000413167825 */ /* 0x040fe200078e0008 */
[----:B--2---:R1:W-:Y:S05]  /*13a0*/  STG.E desc[UR4][R14.64], R29 ;  /* 0x0000001d0e007986 */ /* 0x0043ea000c101904 */
[----:B------:R-:W2:Y:S01]  /*13b0*/  LDG.E R23, desc[UR4][R22.64] ;  /* 0x0000000416177981 */ /* 0x000ea2000c1e1900 */
[----:B------:R-:W-:-:S03]  /*13c0*/  ISETP.GT.AND P1, PT, R19, R18, PT ;  /* 0x000000121300720c */ /* 0x000fc60003f24270 */
[----:B--2---:R1:W-:Y:S10]  /*13d0*/  STG.E desc[UR4][R16.64], R23 ;  /* 0x0000001710007986 */ /* 0x0043f4000c101904 */
[----:B------:R-:W-:Y:S05]  /*13e0*/  @P1 BRA `(.L_x_24) ;  /* 0xfffffffc00b41947 */ /* 0x000fea000383ffff */
.L_x_21:
[----:B------:R-:W-:Y:S05]  /*13f0*/  BSYNC.RECONVERGENT B2 ;  /* 0x0000000000027941 */ /* 0x000fea0003800200 */
.L_x_20:
[----:B------:R-:W-:-:S04]  /*1400*/  IMAD.WIDE.U32 R18, R18, 0x4, R8 ;  /* 0x0000000412127825 */ /* 0x000fc800078e0008 */
[----:B------:R-:W-:Y:S01]  /*1410*/  VIADD R3, R3, 0x1 ;  /* 0x0000000103037836 */ /* 0x000fe20000000000 */
[----:B------:R3:W-:Y:S06]  /*1420*/  STG.E desc[UR4][R18.64], R7 ;  /* 0x0000000712007986 */ /* 0x0007ec000c101904 */
.L_x_16:
[----:B------:R-:W-:Y:S05]  /*1430*/  BSYNC.RECONVERGENT B1 ;  /* 0x0000000000017941 */ /* 0x000fea0003800200 */
.L_x_15:
[----:B------:R-:W-:Y:S05]  /*1440*/  @!P0 BRA `(.L_x_25) ;  /* 0xfffffff800b08947 */ /* 0x000fea000383ffff */
[----:B------:R-:W-:Y:S05]  /*1450*/  BSYNC.RECONVERGENT B0 ;  /* 0x0000000000007941 */ /* 0x000fea0003800200 */
.L_x_14:
[----:B01----:R-:W3:Y:S01]  /*1460*/  LDC R17, c[0x0][0x390] ;  /* 0x0000e400ff117b82 */ /* 0x003ee20000000800 */
[----:B------:R-:W0:Y:S01]  /*1470*/  LDCU UR6, c[0x0][0x38c] ;  /* 0x00007180ff0677ac */ /* 0x000e220008000800 */
[----:B---3--:R-:W-:-:S05]  /*1480*/  I2FP.F32.U32 R7, R17 ;  /* 0x0000001100077245 */ /* 0x008fca0000201000 */
[----:B------:R-:W-:Y:S01]  /*1490*/  FMUL R2, R0, R7 ;  /* 0x0000000700027220 */ /* 0x000fe20000400000 */
[----:B0-----:R-:W-:-:S03]  /*14a0*/  VIMNMX R7, PT, PT, R4, UR6, !PT ;  /* 0x0000000604077c48 */ /* 0x001fc6000ffe0100 */
[----:B--2---:R-:W0:Y:S02]  /*14b0*/  F2F.F64.F32 R12, R2 ;  /* 0x00000002000c7310 */ /* 0x004e240000201800 */
[----:B------:R-:W-:Y:S01]  /*14c0*/  VIADD R7, R7, 0xffffffff ;  /* 0xffffffff07077836 */ /* 0x000fe20000000000 */
[----:B0-----:R-:W-:-:S10]  /*14d0*/  DADD R12, R12, 0.5 ;  /* 0x3fe000000c0c7429 */ /* 0x001fd40000000000 */
[----:B------:R-:W0:Y:S02]  /*14e0*/  FRND.F64.FLOOR R12, R12 ;  /* 0x0000000c000c7313 */ /* 0x000e240000305800 */
[----:B0-----:R-:W-:-:S06]  /*14f0*/  DADD R14, R12, -1 ;  /* 0xbff000000c0e7429 */ /* 0x001fcc0000000000 */
[----:B------:R-:W0:Y:S02]  /*1500*/  F2I.F64.TRUNC R16, R14 ;  /* 0x0000000e00107311 */ /* 0x000e24000030d100 */
[C---:B0-----:R-:W-:Y:S02]  /*1510*/  ISETP.GE.AND P1, PT, R16.reuse, R17, PT ;  /* 0x000000111000720c */ /* 0x041fe40003f26270 */
[----:B------:R-:W-:-:S11]  /*1520*/  ISETP.GT.AND P0, PT, R16, RZ, PT ;  /* 0x000000ff1000720c */ /* 0x000fd60003f04270 */
[----:B------:R-:W-:-:S05]  /*1530*/  @P1 VIADD R16, R17, 0xffffffff ;  /* 0xffffffff11101836 */ /* 0x000fca0000000000 */
[----:B------:R-:W-:-:S07]  /*1540*/  SEL R2, R16, RZ, P0 ;  /* 0x000000ff10027207 */ /* 0x000fce0000000000 */
.L_x_52:
[----:B0123--:R-:W-:Y:S01]  /*1550*/  BSSY.RECONVERGENT B0, `(.L_x_26) ;  /* 0x000008e000007945 */ /* 0x00ffe20003800200 */
.L_x_43:
[----:B------:R-:W-:Y:S01]  /*1560*/  ISETP.NE.AND P0, PT, R3, RZ, PT ;  /* 0x000000ff0300720c */ /* 0x000fe20003f05270 */
[----:B------:R-:W-:-:S12]  /*1570*/  BSSY.RECONVERGENT B1, `(.L_x_27) ;  /* 0x0000028000017945 */ /* 0x000fd80003800200 */
[----:B------:R-:W-:Y:S05]  /*1580*/  @P0 BRA `(.L_x_28) ;  /* 0x0000000000280947 */ /* 0x000fea0003800000 */
[----:B------:R-:W0:Y:S01]  /*1590*/  LDCU UR6, c[0x0][0x388] ;  /* 0x00007100ff0677ac */ /* 0x000e220008000800 */
[----:B------:R-:W1:Y:S01]  /*15a0*/  LDCU.64 UR8, c[0x0][0x3a0] ;  /* 0x00007400ff0877ac */ /* 0x000e620008000a00 */
[----:B0-----:R-:W-:-:S05]  /*15b0*/  MOV R19, UR6 ;  /* 0x0000000600137c02 */ /* 0x001fca0008000f00 */
[----:B------:R-:W-:-:S04]  /*15c0*/  IMAD.WIDE.U32 R12, R6, R19, R10 ;  /* 0x00000013060c7225 */ /* 0x000fc800078e000a */
[----:B------:R-:W-:Y:S01]  /*15d0*/  IMAD R13, R6, R5, R13 ;  /* 0x00000005060d7224 */ /* 0x000fe200078e020d */
[----:B-1----:R-:W-:-:S04]  /*15e0*/  LEA R14, P0, R12, UR8, 0x2 ;  /* 0x000000080c0e7c11 */ /* 0x002fc8000f8010ff */
[----:B------:R-:W-:Y:S01]  /*15f0*/  LEA.HI.X R15, R12, UR9, R13, 0x2, P0 ;  /* 0x000000090c0f7c11 */ /* 0x000fe200080f140d */
[----:B------:R-:W-:-:S05]  /*1600*/  IMAD.MOV.U32 R13, RZ, RZ, 0x7fffffff ;  /* 0x7fffffffff0d7424 */ /* 0x000fca00078e00ff */
[----:B------:R1:W-:Y:S01]  /*1610*/  STG.E desc[UR4][R14.64], R13 ;  /* 0x0000000d0e007986 */ /* 0x0003e2000c101904 */
[----:B------:R-:W-:Y:S05]  /*1620*/  BRA `(.L_x_29) ;  /* 0x0000000000707947 */ /* 0x000fea0003800000 */
.L_x_28:
[----:B------:R-:W0:Y:S01]  /*1630*/  LDCU UR6, c[0x0][0x390] ;  /* 0x00007200ff0677ac */ /* 0x000e220008000800 */
[----:B------:R-:W-:Y:S01]  /*1640*/  BSSY.RECONVERGENT B2, `(.L_x_30) ;  /* 0x0000010000027945 */ /* 0x000fe20003800200 */
[----:B------:R-:W-:Y:S01]  /*1650*/  IMAD.MOV.U32 R17, RZ, RZ, R2 ;  /* 0x000000ffff117224 */ /* 0x000fe200078e0002 */
[----:B0-----:R-:W-:-:S13]  /*1660*/  ISETP.NE.AND P0, PT, R3, UR6, PT ;  /* 0x0000000603007c0c */ /* 0x001fda000bf05270 */
[----:B------:R-:W-:Y:S05]  /*1670*/  @!P0 BRA `(.L_x_31) ;  /* 0x0000000000308947 */ /* 0x000fea0003800000 */
[----:B------:R-:W-:Y:S01]  /*1680*/  I2FP.F32.S32 R13, R3 ;  /* 0x00000003000d7245 */ /* 0x000fe20000201400 */
[----:B------:R-:W-:-:S04]  /*1690*/  VIADD R17, R3, 0xffffffff ;  /* 0xffffffff03117836 */ /* 0x000fc80000000000 */
[----:B------:R-:W-:-:S04]  /*16a0*/  FMUL R4, R0, R13 ;  /* 0x0000000d00047220 */ /* 0x000fc80000400000 */
[----:B------:R-:W0:Y:S02]  /*16b0*/  F2F.F64.F32 R12, R4 ;  /* 0x00000004000c7310 */ /* 0x000e240000201800 */
[----:B0-----:R-:W-:-:S10]  /*16c0*/  DADD R12, R12, 0.5 ;  /* 0x3fe000000c0c7429 */ /* 0x001fd40000000000 */
[----:B------:R-:W0:Y:S02]  /*16d0*/  FRND.F64.FLOOR R12, R12 ;  /* 0x0000000c000c7313 */ /* 0x000e240000305800 */
[----:B0-----:R-:W-:-:S10]  /*16e0*/  DADD R14, R12, -1 ;  /* 0xbff000000c0e7429 */ /* 0x001fd40000000000 */
[----:B------:R-:W0:Y:S02]  /*16f0*/  F2I.F64.TRUNC R14, R14 ;  /* 0x0000000e000e7311 */ /* 0x000e24000030d100 */
[C---:B0-----:R-:W-:Y:S02]  /*1700*/  ISETP.GE.AND P1, PT, R14.reuse, R3, PT ;  /* 0x000000030e00720c */ /* 0x041fe40003f26270 */
[C---:B------:R-:W-:Y:S02]  /*1710*/  ISETP.GT.AND P0, PT, R14.reuse, RZ, PT ;  /* 0x000000ff0e00720c */ /* 0x040fe40003f04270 */
[----:B------:R-:W-:-:S04]  /*1720*/  SEL R17, R14, R17, !P1 ;  /* 0x000000110e117207 */ /* 0x000fc80004800000 */
[----:B------:R-:W-:-:S07]  /*1730*/  SEL R17, R17, RZ, P0 ;  /* 0x000000ff11117207 */ /* 0x000fce0000000000 */
.L_x_31:
[----:B------:R-:W-:Y:S05]  /*1740*/  BSYNC.RECONVERGENT B2 ;  /* 0x0000000000027941 */ /* 0x000fea0003800200 */
.L_x_30:
[----:B------:R-:W-:Y:S01]  /*1750*/  IMAD.WIDE R12, R17, 0x4, R8 ;  /* 0x00000004110c7825 */ /* 0x000fe200078e0208 */
[----:B------:R-:W0:Y:S01]  /*1760*/  LDCU UR6, c[0x0][0x388] ;  /* 0x00007100ff0677ac */ /* 0x000e220008000800 */
[----:B------:R-:W1:Y:S04]  /*1770*/  LDCU.64 UR8, c[0x0][0x3a0] ;  /* 0x00007400ff0877ac */ /* 0x000e680008000a00 */
[----:B------:R-:W2:Y:S01]  /*1780*/  LDG.E R13, desc[UR4][R12.64] ;  /* 0x000000040c0d7981 */ /* 0x000ea2000c1e1900 */
[----:B0-----:R-:W-:-:S04]  /*1790*/  IMAD.U32 R19, RZ, RZ, UR6 ;  /* 0x00000006ff137e24 */ /* 0x001fc8000f8e00ff */
[----:B------:R-:W-:-:S04]  /*17a0*/  IMAD.WIDE.U32 R14, R6, R19, R10 ;  /* 0x00000013060e7225 */ /* 0x000fc800078e000a */
[----:B------:R-:W-:Y:S01]  /*17b0*/  IMAD R15, R6, R5, R15 ;  /* 0x00000005060f7224 */ /* 0x000fe200078e020f */
[----:B-1----:R-:W-:-:S04]  /*17c0*/  LEA R16, P0, R14, UR8, 0x2 ;  /* 0x000000080e107c11 */ /* 0x002fc8000f8010ff */
[----:B------:R-:W-:-:S05]  /*17d0*/  LEA.HI.X R17, R14, UR9, R15, 0x2, P0 ;  /* 0x000000090e117c11 */ /* 0x000fca00080f140f */
[----:B--2---:R0:W-:Y:S04]  /*17e0*/  STG.E desc[UR4][R16.64], R13 ;  /* 0x0000000d10007986 */ /* 0x0041e8000c101904 */
.L_x_29:
[----:B------:R-:W-:Y:S05]  /*17f0*/  BSYNC.RECONVERGENT B1 ;  /* 0x0000000000017941 */ /* 0x000fea0003800200 */
.L_x_27:
[----:B------:R-:W-:-:S13]  /*1800*/  ISETP.NE.AND P0, PT, R6, R7, PT ;  /* 0x000000070600720c */ /* 0x000fda0003f05270 */
[----:B------:R-:W-:Y:S05]  /*1810*/  @!P0 EXIT ;  /* 0x000000000000894d */ /* 0x000fea0003800000 */
[----:B------:R-:W2:Y:S01]  /*1820*/  LDCU UR6, c[0x0][0x390] ;  /* 0x00007200ff0677ac */ /* 0x000ea20008000800 */
[----:B------:R-:W-:Y:S01]  /*1830*/  VIADD R6, R6, 0x1 ;  /* 0x0000000106067836 */ /* 0x000fe20000000000 */
[----:B------:R-:W3:Y:S04]  /*1840*/  LDCU.64 UR8, c[0x0][0x380] ;  /* 0x00007000ff0877ac */ /* 0x000ee80008000a00 */
[----:B--2---:R-:W-:-:S04]  /*1850*/  IADD3 R4, PT, PT, R6, -UR6, RZ ;  /* 0x8000000606047c10 */ /* 0x004fc8000fffe0ff */
[----:B------:R-:W-:-:S05]  /*1860*/  SHF.R.S32.HI R12, RZ, 0x1f, R4 ;  /* 0x0000001fff0c7819 */ /* 0x000fca0000011404 */
[-C--:B-1----:R-:W-:Y:S02]  /*1870*/  IMAD R14, R12, R19.reuse, RZ ;  /* 0x000000130c0e7224 */ /* 0x082fe400078e02ff */
[----:B0-----:R-:W-:-:S04]  /*1880*/  IMAD.WIDE.U32 R12, R4, R19, R10 ;  /* 0x00000013040c7225 */ /* 0x001fc800078e000a */
[----:B------:R-:W-:Y:S01]  /*1890*/  IMAD R15, R4, R5, R14 ;  /* 0x00000005040f7224 */ /* 0x000fe200078e020e */
[----:B---3--:R-:W-:-:S03]  /*18a0*/  LEA R14, P0, R12, UR8, 0x2 ;  /* 0x000000080c0e7c11 */ /* 0x008fc6000f8010ff */
[----:B------:R-:W-:-:S05]  /*18b0*/  IMAD.IADD R13, R13, 0x1, R15 ;  /* 0x000000010d0d7824 */ /* 0x000fca00078e020f */
[----:B------:R-:W-:-:S05]  /*18c0*/  LEA.HI.X R15, R12, UR9, R13, 0x2, P0 ;  /* 0x000000090c0f7c11 */ /* 0x000fca00080f140d */
[----:B------:R-:W2:Y:S01]  /*18d0*/  LDG.E.CONSTANT R14, desc[UR4][R14.64] ;  /* 0x000000040e0e7981 */ /* 0x000ea2000c1e9900 */
[----:B------:R-:W-:Y:S01]  /*18e0*/  ISETP.GE.AND P0, PT, R3, 0x1, PT ;  /* 0x000000010300780c */ /* 0x000fe20003f06270 */
[----:B------:R-:W-:Y:S03]  /*18f0*/  BSSY.RECONVERGENT B1, `(.L_x_32) ;  /* 0x0000048000017945 */ /* 0x000fe60003800200 */
[----:B--2---:R-:W-:-:S13]  /*1900*/  FSETP.NAN.OR P0, PT, |R14|, |R14|, !P0 ;  /* 0x4000000e0e00720b */ /* 0x004fda0004708600 */
[----:B------:R-:W-:Y:S05]  /*1910*/  @P0 BRA `(.L_x_33) ;  /* 0x0000000400140947 */ /* 0x000fea0003800000 */
[----:B------:R-:W-:Y:S02]  /*1920*/  IMAD.MOV.U32 R4, RZ, RZ, RZ ;  /* 0x000000ffff047224 */ /* 0x000fe400078e00ff */
[----:B------:R-:W-:-:S07]  /*1930*/  IMAD.MOV.U32 R15, RZ, RZ, R3 ;  /* 0x000000ffff0f7224 */ /* 0x000fce00078e0003 */
.L_x_37:
[----:B------:R-:W-:-:S05]  /*1940*/  IMAD.IADD R12, R4, 0x1, R15 ;  /* 0x00000001040c7824 */ /* 0x000fca00078e020f */
[----:B------:R-:W-:-:S05]  /*1950*/  SHF.R.U32.HI R16, RZ, 0x1, R12 ;  /* 0x00000001ff107819 */ /* 0x000fca000001160c */
[----:B------:R-:W-:-:S05]  /*1960*/  IMAD.WIDE.U32 R12, R16, 0x4, R8 ;  /* 0x00000004100c7825 */ /* 0x000fca00078e0008 */
[----:B------:R-:W2:Y:S01]  /*1970*/  LDG.E R17, desc[UR4][R12.64] ;  /* 0x000000040c117981 */ /* 0x000ea2000c1e1900 */
[----:B------:R-:W-:Y:S01]  /*1980*/  BSSY.RELIABLE B2, `(.L_x_34) ;  /* 0x0000008000027945 */ /* 0x000fe20003800100 */
[----:B--2---:R-:W-:-:S13]  /*1990*/  FSETP.GEU.AND P0, PT, R17, R14, PT ;  /* 0x0000000e1100720b */ /* 0x004fda0003f0e000 */
[----:B------:R-:W-:Y:S01]  /*19a0*/  @!P0 VIADD R4, R16, 0x1 ;  /* 0x0000000110048836 */ /* 0x000fe20000000000 */
[----:B------:R-:W-:Y:S06]  /*19b0*/  @!P0 BRA `(.L_x_35) ;  /* 0x0000000000108947 */ /* 0x000fec0003800000 */
[----:B------:R-:W-:-:S13]  /*19c0*/  FSETP.GEU.AND P0, PT, R14, R17, PT ;  /* 0x000000110e00720b */ /* 0x000fda0003f0e000 */
[----:B------:R-:W-:Y:S05]  /*19d0*/  @P0 BREAK.RELIABLE B2 ;  /* 0x0000000000020942 */ /* 0x000fea0003800100 */
[----:B------:R-:W-:Y:S05]  /*19e0*/  @P0 BRA `(.L_x_36) ;  /* 0x0000000000140947 */ /* 0x000fea0003800000 */
[----:B------:R-:W-:-:S07]  /*19f0*/  MOV R15, R16 ;  /* 0x00000010000f7202 */ /* 0x000fce0000000f00 */
.L_x_35:
[----:B------:R-:W-:Y:S05]  /*1a00*/  BSYNC.RELIABLE B2 ;  /* 0x0000000000027941 */ /* 0x000fea0003800100 */
.L_x_34:
[----:B------:R-:W-:-:S13]  /*1a10*/  ISETP.GE.AND P0, PT, R4, R15, PT ;  /* 0x0000000f0400720c */ /* 0x000fda0003f06270 */
[----:B------:R-:W-:Y:S05]  /*1a20*/  @!P0 BRA `(.L_x_37) ;  /* 0xfffffffc00c48947 */ /* 0x000fea000383ffff */
[----:B------:R-:W-:Y:S05]  /*1a30*/  BRA `(.L_x_33) ;  /* 0x0000000000cc7947 */ /* 0x000fea0003800000 */
.L_x_36:
[----:B------:R-:W-:Y:S01]  /*1a40*/  VIADD R18, R16, 0x1 ;  /* 0x0000000110127836 */ /* 0x000fe20000000000 */
[----:B------:R-:W-:Y:S04]  /*1a50*/  BSSY.RECONVERGENT B3, `(.L_x_38) ;  /* 0x0000030000037945 */ /* 0x000fe80003800200 */
[----:B------:R-:W-:-:S13]  /*1a60*/  ISETP.GE.AND P0, PT, R18, R3, PT ;  /* 0x000000031200720c */ /* 0x000fda0003f06270 */
[----:B------:R-:W-:Y:S05]  /*1a70*/  @P0 BRA `(.L_x_39) ;  /* 0x0000000000b40947 */ /* 0x000fea0003800000 */
[----:B------:R-:W-:Y:S01]  /*1a80*/  LOP3.LUT R4, RZ, R16, RZ, 0x33, !PT ;  /* 0x00000010ff047212 */ /* 0x000fe200078e33ff */
[----:B------:R-:W-:Y:S01]  /*1a90*/  BSSY.RECONVERGENT B4, `(.L_x_40) ;  /* 0x0000017000047945 */ /* 0x000fe20003800200 */
[----:B------:R-:W-:-:S03]  /*1aa0*/  IMAD.MOV.U32 R15, RZ, RZ, R16 ;  /* 0x000000ffff0f7224 */ /* 0x000fc600078e0010 */
[----:B------:R-:W-:-:S05]  /*1ab0*/  IMAD.IADD R4, R3, 0x1, R4 ;  /* 0x0000000103047824 */ /* 0x000fca00078e0204 */
[----:B------:R-:W-:Y:S01]  /*1ac0*/  LOP3.LUT P0, R14, R4, 0x3, RZ, 0xc0, !PT ;  /* 0x00000003040e7812 */ /* 0x000fe2000780c0ff */
[----:B------:R-:W-:-:S12]  /*1ad0*/  IMAD.MOV.U32 R4, RZ, RZ, R18 ;  /* 0x000000ffff047224 */ /* 0x000fd800078e0012 */
[----:B------:R-:W-:Y:S05]  /*1ae0*/  @!P0 BRA `(.L_x_41) ;  /* 0x0000000000448947 */ /* 0x000fea0003800000 */
[----:B------:R-:W2:Y:S01]  /*1af0*/  LDG.E R17, desc[UR4][R12.64+0x4] ;  /* 0x000004040c117981 */ /* 0x000ea2000c1e1900 */
[----:B------:R-:W-:Y:S01]  /*1b00*/  ISETP.NE.AND P0, PT, R14, 0x1, PT ;  /* 0x000000010e00780c */ /* 0x000fe20003f05270 */
[----:B------:R-:W-:Y:S01]  /*1b10*/  VIADD R4, R16, 0x2 ;  /* 0x0000000210047836 */ /* 0x000fe20000000000 */
[----:B------:R-:W-:Y:S01]  /*1b20*/  MOV R15, R18 ;  /* 0x00000012000f7202 */ /* 0x000fe20000000f00 */
[----:B--2---:R0:W-:Y:S10]  /*1b30*/  STG.E desc[UR4][R12.64], R17 ;  /* 0x000000110c007986 */ /* 0x0041f4000c101904 */
[----:B------:R-:W-:Y:S05]  /*1b40*/  @!P0 BRA `(.L_x_41) ;  /* 0x00000000002c8947 */ /* 0x000fea0003800000 */
[----:B0-----:R-:W2:Y:S01]  /*1b50*/  LDG.E R17, desc[UR4][R12.64+0x8] ;  /* 0x000008040c117981 */ /* 0x001ea2000c1e1900 */
[----:B------:R-:W-:Y:S01]  /*1b60*/  ISETP.NE.AND P0, PT, R14, 0x2, PT ;  /* 0x000000020e00780c */ /* 0x000fe20003f05270 */
[----:B------:R-:W-:Y:S02]  /*1b70*/  VIADD R14, R16, 0x3 ;  /* 0x00000003100e7836 */ /* 0x000fe40000000000 */
[----:B------:R-:W-:Y:S02]  /*1b80*/  IMAD.MOV.U32 R15, RZ, RZ, R4 ;  /* 0x000000ffff0f7224 */ /* 0x000fe400078e0004 */
[----:B------:R-:W-:Y:S01]  /*1b90*/  IMAD.MOV.U32 R4, RZ, RZ, R14 ;  /* 0x000000ffff047224 */ /* 0x000fe200078e000e */
[----:B--2---:R1:W-:Y:S07]  /*1ba0*/  STG.E desc[UR4][R12.64+0x4], R17 ;  /* 0x000004110c007986 */ /* 0x0043ee000c101904 */
[----:B------:R-:W-:Y:S05]  /*1bb0*/  @!P0 BRA `(.L_x_41) ;  /* 0x0000000000108947 */ /* 0x000fea0003800000 */
[----:B-1----:R-:W2:Y:S01]  /*1bc0*/  LDG.E R17, desc[UR4][R12.64+0xc] ;  /* 0x00000c040c117981 */ /* 0x002ea2000c1e1900 */
[----:B------:R-:W-:Y:S02]  /*1bd0*/  IMAD.MOV.U32 R15, RZ, RZ, R14 ;  /* 0x000000ffff0f7224 */ /* 0x000fe400078e000e */
[----:B------:R-:W-:Y:S01]  /*1be0*/  VIADD R4, R16, 0x4 ;  /* 0x0000000410047836 */ /* 0x000fe20000000000 */
[----:B--2---:R2:W-:Y:S06]  /*1bf0*/  STG.E desc[UR4][R12.64+0x8], R17 ;  /* 0x000008110c007986 */ /* 0x0045ec000c101904 */
.L_x_41:
[----:B------:R-:W-:Y:S05]  /*1c00*/  BSYNC.RECONVERGENT B4 ;  /* 0x0000000000047941 */ /* 0x000fea0003800200 */
.L_x_40:
[----:B012---:R-:W-:-:S04]  /*1c10*/  IADD3 R12, PT, PT, R3, -0x2, -R16 ;  /* 0xfffffffe030c7810 */ /* 0x007fc80007ffe810 */
[----:B------:R-:W-:-:S13]  /*1c20*/  ISETP.GE.U32.AND P0, PT, R12, 0x3, PT ;  /* 0x000000030c00780c */ /* 0x000fda0003f06070 */
[----:B------:R-:W-:Y:S05]  /*1c30*/  @!P0 BRA `(.L_x_39) ;  /* 0x0000000000448947 */ /* 0x000fea0003800000 */
[----:B------:R-:W-:-:S07]  /*1c40*/  IADD3 R16, PT, PT, -R3, R4, RZ ;  /* 0x0000000403107210 */ /* 0x000fce0007ffe1ff */
.L_x_42:
[----:B0-----:R-:W-:-:S05]  /*1c50*/  IMAD.WIDE.U32 R12, R4, 0x4, R8 ;  /* 0x00000004040c7825 */ /* 0x001fca00078e0008 */
[----:B------:R-:W2:Y:S01]  /*1c60*/  LDG.E R19, desc[UR4][R12.64] ;  /* 0x000000040c137981 */ /* 0x000ea2000c1e1900 */
[----:B------:R-:W-:-:S05]  /*1c70*/  IMAD.WIDE.U32 R14, R15, 0x4, R8 ;  /* 0x000000040f0e7825 */ /* 0x000fca00078e0008 */
[----:B--2---:R0:W-:Y:S04]  /*1c80*/  STG.E desc[UR4][R14.64], R19 ;  /* 0x000000130e007986 */ /* 0x0041e8000c101904 */
[----:B------:R-:W2:Y:S04]  /*1c90*/  LDG.E R21, desc[UR4][R12.64+0x4] ;  /* 0x000004040c157981 */ /* 0x000ea8000c1e1900 */
[----:B------:R-:W3:Y:S04]  /*1ca0*/  LDG.E R23, desc[UR4][R12.64+0x8] ;  /* 0x000008040c177981 */ /* 0x000ee8000c1e1900 */
[----:B------:R-:W4:Y:S01]  /*1cb0*/  LDG.E R25, desc[UR4][R12.64+0xc] ;  /* 0x00000c040c197981 */ /* 0x000f22000c1e1900 */
[----:B------:R-:W-:-:S02]  /*1cc0*/  VIADD R16, R16, 0x4 ;  /* 0x0000000410107836 */ /* 0x000fc40000000000 */
[C---:B------:R-:W-:Y:S02]  /*1cd0*/  VIADD R17, R4.reuse, 0x3 ;  /* 0x0000000304117836 */ /* 0x040fe40000000000 */
[----:B------:R-:W-:Y:S01]  /*1ce0*/  VIADD R4, R4, 0x4 ;  /* 0x0000000404047836 */ /* 0x000fe20000000000 */
[----:B------:R-:W-:Y:S01]  /*1cf0*/  ISETP.NE.AND P0, PT, R16, RZ, PT ;  /* 0x000000ff1000720c */ /* 0x000fe20003f05270 */
[----:B0-----:R-:W-:Y:S01]  /*1d00*/  IMAD.MOV.U32 R15, RZ, RZ, R17 ;  /* 0x000000ffff0f7224 */ /* 0x001fe200078e0011 */
[----:B--2---:R0:W-:Y:S04]  /*1d10*/  STG.E desc[UR4][R12.64], R21 ;  /* 0x000000150c007986 */ /* 0x0041e8000c101904 */
[----:B---3--:R0:W-:Y:S04]  /*1d20*/  STG.E desc[UR4][R12.64+0x4], R23 ;  /* 0x000004170c007986 */ /* 0x0081e8000c101904 */
[----:B----4-:R0:W-:Y:S03]  /*1d30*/  STG.E desc[UR4][R12.64+0x8], R25 ;  /* 0x000008190c007986 */ /* 0x0101e6000c101904 */
[----:B------:R-:W-:Y:S05]  /*1d40*/  @P0 BRA `(.L_x_42) ;  /* 0xfffffffc00c00947 */ /* 0x000fea000383ffff */
.L_x_39:
[----:B------:R-:W-:Y:S05]  /*1d50*/  BSYNC.RECONVERGENT B3 ;  /* 0x0000000000037941 */ /* 0x000fea0003800200 */
.L_x_38:
[----:B------:R-:W-:-:S07]  /*1d60*/  IADD3 R3, PT, PT, R3, -0x1, RZ ;  /* 0xffffffff03037810 */ /* 0x000fce0007ffe0ff */
.L_x_33:
[----:B------:R-:W-:Y:S05]  /*1d70*/  BSYNC.RECONVERGENT B1 ;  /* 0x0000000000017941 */ /* 0x000fea0003800200 */
.L_x_32:
[----:B------:R-:W1:Y:S01]  /*1d80*/  LDCU UR6, c[0x0][0x388] ;  /* 0x00007100ff0677ac */ /* 0x000e620008000800 */
[----:B0-----:R-:W-:Y:S02]  /*1d90*/  IMAD.MOV.U32 R12, RZ, RZ, R10 ;  /* 0x000000ffff0c7224 */ /* 0x001fe400078e000a */
[----:B------:R-:W-:Y:S01]  /*1da0*/  IMAD.MOV.U32 R13, RZ, RZ, R11 ;  /* 0x000000ffff0d7224 */ /* 0x000fe200078e000b */
[----:B------:R-:W0:Y:S01]  /*1db0*/  LDCU.64 UR8, c[0x0][0x380] ;  /* 0x00007000ff0877ac */ /* 0x000e220008000a00 */
[----:B-1----:R-:W-:-:S04]  /*1dc0*/  IMAD.WIDE.U32 R12, R6, UR6, R12 ;  /* 0x00000006060c7c25 */ /* 0x002fc8000f8e000c */
[----:B------:R-:W-:Y:S01]  /*1dd0*/  IMAD R13, R6, R5, R13 ;  /* 0x00000005060d7224 */ /* 0x000fe200078e020d */
[----:B0-----:R-:W-:-:S04]  /*1de0*/  LEA R14, P0, R12, UR8, 0x2 ;  /* 0x000000080c0e7c11 */ /* 0x001fc8000f8010ff */
[----:B------:R-:W-:-:S05]  /*1df0*/  LEA.HI.X R15, R12, UR9, R13, 0x2, P0 ;  /* 0x000000090c0f7c11 */ /* 0x000fca00080f140d */
[----:B------:R-:W2:Y:S02]  /*1e00*/  LDG.E.CONSTANT R4, desc[UR4][R14.64] ;  /* 0x000000040e047981 */ /* 0x000ea4000c1e9900 */
[----:B--2---:R-:W-:-:S13]  /*1e10*/  FSETP.NAN.AND P0, PT, |R4|, |R4|, PT ;  /* 0x400000040400720b */ /* 0x004fda0003f08200 */
[----:B------:R-:W-:Y:S05]  /*1e20*/  @P0 BRA `(.L_x_43) ;  /* 0xfffffff400cc0947 */ /* 0x000fea000383ffff */
[----:B------:R-:W-:Y:S05]  /*1e30*/  BSYNC.RECONVERGENT B0 ;  /* 0x0000000000007941 */ /* 0x000fea0003800200 */
.L_x_26:
[----:B------:R-:W-:Y:S01]  /*1e40*/  ISETP.GE.AND P0, PT, R3, 0x1, PT ;  /* 0x000000010300780c */ /* 0x000fe20003f06270 */
[----:B------:R-:W-:Y:S01]  /*1e50*/  BSSY.RECONVERGENT B0, `(.L_x_44) ;  /* 0x000000e000007945 */ /* 0x000fe20003800200 */
[----:B------:R-:W-:-:S11]  /*1e60*/  IMAD.MOV.U32 R18, RZ, RZ, RZ ;  /* 0x000000ffff127224 */ /* 0x000fd600078e00ff */
[----:B------:R-:W-:Y:S05]  /*1e70*/  @!P0 BRA `(.L_x_45) ;  /* 0x00000000002c8947 */ /* 0x000fea0003800000 */
[----:B------:R-:W-:Y:S01]  /*1e80*/  IMAD.MOV.U32 R18, RZ, RZ, RZ ;  /* 0x000000ffff127224 */ /* 0x000fe200078e00ff */
[----:B------:R-:W-:-:S07]  /*1e90*/  MOV R15, R3 ;  /* 0x00000003000f7202 */ /* 0x000fce0000000f00 */
.L_x_46:
        /* <DEDUP_REMOVED lines=9> */
.L_x_45:
[----:B------:R-:W-:Y:S05]  /*1f30*/  BSYNC.RECONVERGENT B0 ;  /* 0x0000000000007941 */ /* 0x000fea0003800200 */
.L_x_44:
[----:B------:R-:W-:Y:S01]  /*1f40*/  ISETP.GT.AND P0, PT, R3, R18, PT ;  /* 0x000000120300720c */ /* 0x000fe20003f04270 */
[----:B------:R-:W-:-:S12]  /*1f50*/  BSSY.RECONVERGENT B0, `(.L_x_47) ;  /* 0x000002f000007945 */ /* 0x000fd80003800200 */
[----:B------:R-:W-:Y:S05]  /*1f60*/  @!P0 BRA `(.L_x_48) ;  /* 0x0000000000b48947 */ /* 0x000fea0003800000 */
[----:B------:R-:W-:Y:S01]  /*1f70*/  IMAD.IADD R12, R3, 0x1, -R18 ;  /* 0x00000001030c7824 */ /* 0x000fe200078e0a12 */
[----:B------:R-:W-:Y:S01]  /*1f80*/  BSSY.RECONVERGENT B1, `(.L_x_49) ;  /* 0x0000015000017945 */ /* 0x000fe20003800200 */
[----:B------:R-:W-:-:S03]  /*1f90*/  IMAD.MOV.U32 R19, RZ, RZ, R3 ;  /* 0x000000ffff137224 */ /* 0x000fc600078e0003 */
[----:B------:R-:W-:-:S13]  /*1fa0*/  LOP3.LUT P0, R16, R12, 0x3, RZ, 0xc0, !PT ;  /* 0x000000030c107812 */ /* 0x000fda000780c0ff */
[----:B------:R-:W-:Y:S05]  /*1fb0*/  @!P0 BRA `(.L_x_50) ;  /* 0x0000000000448947 */ /* 0x000fea0003800000 */
[----:B------:R-:W-:-:S05]  /*1fc0*/  IADD3 R19, PT, PT, R3, -0x1, RZ ;  /* 0xffffffff03137810 */ /* 0x000fca0007ffe0ff */
        /* <DEDUP_REMOVED lines=16> */
.L_x_50:
[----:B------:R-:W-:Y:S05]  /*20d0*/  BSYNC.RECONVERGENT B1 ;  /* 0x0000000000017941 */ /* 0x000fea0003800200 */
.L_x_49:
[----:B-1----:R-:W-:-:S05]  /*20e0*/  IMAD.IADD R12, R18, 0x1, -R3 ;  /* 0x00000001120c7824 */ /* 0x002fca00078e0a03 */
[----:B------:R-:W-:-:S13]  /*20f0*/  ISETP.GT.U32.AND P0, PT, R12, -0x4, PT ;  /* 0xfffffffc0c00780c */ /* 0x000fda0003f04070 */
[----:B------:R-:W-:Y:S05]  /*2100*/  @P0 BRA `(.L_x_48) ;  /* 0x00000000004c0947 */ /* 0x000fea0003800000 */
.L_x_51:
        /* <DEDUP_REMOVED lines=19> */
.L_x_48:
[----:B------:R-:W-:Y:S05]  /*2240*/  BSYNC.RECONVERGENT B0 ;  /* 0x0000000000007941 */ /* 0x000fea0003800200 */
.L_x_47:
[----:B------:R-:W-:-:S04]  /*2250*/  IMAD.WIDE.U32 R18, R18, 0x4, R8 ;  /* 0x0000000412127825 */ /* 0x000fc800078e0008 */
[----:B------:R-:W-:Y:S01]  /*2260*/  VIADD R3, R3, 0x1 ;  /* 0x0000000103037836 */ /* 0x000fe20000000000 */
[----:B------:R3:W-:Y:S01]  /*2270*/  STG.E desc[UR4][R18.64], R4 ;  /* 0x0000000412007986 */ /* 0x0007e2000c101904 */
[----:B------:R-:W-:Y:S05]  /*2280*/  BRA `(.L_x_52) ;  /* 0xfffffff000b07947 */ /* 0x000fea000383ffff */
.L_x_53:
[----:B------:R-:W-:-:S00]  /*2290*/  BRA `(.L_x_53) ;  /* 0xfffffffc00fc7947 */ /* 0x000fc0000383ffff */
[----:B------:R-:W-:-:S00]  /*22a0*/  NOP ;  /* 0x0000000000007918 */ /* 0x000fc00000000000 */
        /* <DEDUP_REMOVED lines=13> */
.L_x_107:


//--------------------- .text.percentile_nearest_rank_batch_f32 --------------------------
	.section	.text.percentile_nearest_rank_batch_f32,"ax",@progbits
	.align	128
        .global         percentile_nearest_rank_batch_f32
        .type           percentile_nearest_rank_batch_f32,@function
        .size           percentile_nearest_rank_batch_f32,(.L_x_108 - percentile_nearest_rank_batch_f32)
        .other          percentile_nearest_rank_batch_f32,@"STO_CUDA_ENTRY STV_DEFAULT"
percentile_nearest_rank_batch_f32:
.text.percentile_nearest_rank_batch_f32:
[----:B------:R-:W-:Y:S01]  /*0000*/  LDC R1, c[0x0][0x37c] ;  /* 0x0000df00ff017b82 */ /* 0x000fe20000000800 */
[----:B------:R-:W0:Y:S07]  /*0010*/  S2R R0, SR_TID.X ;  /* 0x0000000000007919 */ /* 0x000e2e0000002100 */
[----:B------:R-:W0:Y:S01]  /*0020*/  S2UR UR4, SR_CTAID.X ;  /* 0x00000000000479c3 */ /* 0x000e220000002500 */
[----:B------:R-:W1:Y:S07]  /*0030*/  LDCU UR5, c[0x0][0x39c] ;  /* 0x00007380ff0577ac */ /* 0x000e6e0008000800 */
[----:B------:R-:W0:Y:S02]  /*0040*/  LDC R15, c[0x0][0x360] ;  /* 0x0000d800ff0f7b82 */ /* 0x000e240000000800 */
[----:B0-----:R-:W-:-:S05]  /*0050*/  IMAD R15, R15, UR4, R0 ;  /* 0x000000040f0f7c24 */ /* 0x001fca000f8e0200 */
[----:B-1----:R-:W-:-:S13]  /*0060*/  ISETP.GE.AND P0, PT, R15, UR5, PT ;  /* 0x000000050f007c0c */ /* 0x002fda000bf06270 */
[----:B------:R-:W-:Y:S05]  /*0070*/  @P0 EXIT ;  /* 0x000000000000094d */ /* 0x000fea0003800000 */
[----:B------:R-:W0:Y:S01]  /*0080*/  LDC.64 R2, c[0x0][0x388] ;  /* 0x0000e200ff027b82 */ /* 0x000e220000000a00 */
[----:B------:R-:W1:Y:S01]  /*0090*/  LDCU.64 UR4, c[0x0][0x358] ;  /* 0x00006b00ff0477ac */ /* 0x000e620008000a00 */
[----:B------:R-:W2:Y:S06]  /*00a0*/  LDCU UR8, c[0x0][0x3b8] ;  /* 0x00007700ff0877ac */ /* 0x000eac0008000800 */
[----:B------:R-:W3:Y:S01]  /*00b0*/  LDC R10, c[0x0][0x398] ;  /* 0x0000e600ff0a7b82 */ /* 0x000ee20000000800 */
[----:B------:R-:W4:Y:S01]  /*00c0*/  LDCU.64 UR10, c[0x0][0x3b0] ;  /* 0x00007600ff0a77ac */ /* 0x000f220008000a00 */
[----:B------:R-:W4:Y:S06]  /*00d0*/  LDCU.64 UR6, c[0x0][0x3a8] ;  /* 0x00007500ff0677ac */ /* 0x000f2c0008000a00 */
[----:B------:R-:W2:Y:S01]  /*00e0*/  LDC R23, c[0x0][0x3a0] ;  /* 0x0000e800ff177b82 */ /* 0x000ea20000000800 */
[----:B0-----:R-:W-:-:S07]  /*00f0*/  IMAD.WIDE R2, R15, 0x4, R2 ;  /* 0x000000040f027825 */ /* 0x001fce00078e0202 */
[----:B------:R-:W0:Y:S01]  /*0100*/  LDC.64 R4, c[0x0][0x390] ;  /* 0x0000e400ff047b82 */ /* 0x000e220000000a00 */
[----:B-1----:R4:W4:Y:S01]  /*0110*/  LDG.E.CONSTANT R6, desc[UR4][R2.64] ;  /* 0x0000000402067981 */ /* 0x002922000c1e9900 */
[----:B------:R-:W1:Y:S01]  /*0120*/  LDCU UR9, c[0x0][0x3a0] ;  /* 0x00007400ff0977ac */ /* 0x000e620008000800 */
[-C--:B---3--:R-:W-:Y:S01]  /*0130*/  IMAD.WIDE R8, R15, R10.reuse, RZ ;  /* 0x0000000a0f087225 */ /* 0x088fe200078e02ff */
[----:B--2---:R-:W-:-:S03]  /*0140*/  ISETP.LT.AND P1, PT, R23, R10, PT ;  /* 0x0000000a1700720c */ /* 0x004fc60003f21270 */
[----:B------:R-:W-:Y:S02]  /*0150*/  IMAD.SHL.U32 R12, R8, 0x4, RZ ;  /* 0x00000004080c7824 */ /* 0x000fe400078e00ff */
[----:B0-----:R-:W-:-:S04]  /*0160*/  IMAD.WIDE R4, R15, 0x4, R4 ;  /* 0x000000040f047825 */ /* 0x001fc800078e0204 */
[----:B------:R-:W-:Y:S01]  /*0170*/  IMAD.WIDE R14, R15, UR8, RZ ;  /* 0x000000080f0e7c25 */ /* 0x000fe2000f8e02ff */
[----:B------:R0:W5:Y:S01]  /*0180*/  LDG.E.CONSTANT R7, desc[UR4][R4.64] ;  /* 0x0000000404077981 */ /* 0x000162000c1e9900 */
[----:B------:R-:W-:Y:S02]  /*0190*/  SHF.L.U64.HI R13, R8, 0x2, R9 ;  /* 0x00000002080d7819 */ /* 0x000fe40000010209 */
[----:B-1----:R-:W-:Y:S01]  /*01a0*/  IMAD.U32 R8, RZ, RZ, UR9 ;  /* 0x00000009ff087e24 */ /* 0x002fe2000f8e00ff */
[----:B----4-:R-:W-:-:S04]  /*01b0*/  LEA R2, P3, R14, UR10, 0x2 ;  /* 0x0000000a0e027c11 */ /* 0x010fc8000f8610ff */
[----:B------:R-:W-:Y:S02]  /*01c0*/  LEA.HI.X R3, R14, UR11, R15, 0x2, P3 ;  /* 0x0000000b0e037c11 */ /* 0x000fe400098f140f */
[----:B0-----:R-:W-:-:S04]  /*01d0*/  IADD3 R4, P2, PT, R12, UR6, RZ ;  /* 0x000000060c047c10 */ /* 0x001fc8000ff5e0ff */
[----:B------:R-:W-:Y:S02]  /*01e0*/  IADD3.X R5, PT, PT, R13, UR7, RZ, P2, !PT ;  /* 0x000000070d057c10 */ /* 0x000fe400097fe4ff */
[----:B------:R-:W-:Y:S02]  /*01f0*/  ISETP.GT.U32.AND P0, PT, R6, RZ, PT ;  /* 0x000000ff0600720c */ /* 0x000fe40003f04070 */
[----:B------:R-:W-:-:S04]  /*0200*/  SHF.R.S32.HI R0, RZ, 0x1f, R6 ;  /* 0x0000001fff007819 */ /* 0x000fc80000011406 */
[----:B------:R-:W-:-:S04]  /*0210*/  ISETP.GT.AND.EX P0, PT, R0, RZ, PT, P0 ;  /* 0x000000ff0000720c */ /* 0x000fc80003f04300 */
[----:B------:R-:W-:-:S13]  /*0220*/  ISETP.GT.AND P0, PT, R23, -0x1, P0 ;  /* 0xffffffff1700780c */ /* 0x000fda0000704270 */
[----:B------:R-:W-:Y:S05]  /*0230*/  @P0 BRA P1, `(.L_x_54) ;  /* 0x0000000400380947 */ /* 0x000fea0000800000 */
[----:B------:R-:W-:-:S13]  /*0240*/  ISETP.GE.AND P0, PT, R10, 0x1, PT ;  /* 0x000000010a00780c */ /* 0x000fda0003f06270 */
[----:B------:R-:W-:Y:S05]  /*0250*/  @!P0 EXIT ;  /* 0x000000000000894d */ /* 0x000fea0003800000 */
[C---:B------:R-:W-:Y:S01]  /*0260*/  ISETP.GE.U32.AND P1, PT, R10.reuse, 0x10, PT ;  /* 0x000000100a00780c */ /* 0x040fe20003f26070 */
[----:B-----5:R-:W-:Y:S01]  /*0270*/  IMAD.MOV.U32 R7, RZ, RZ, RZ ;  /* 0x000000ffff077224 */ /* 0x020fe200078e00ff */
[----:B------:R-:W-:-:S04]  /*0280*/  LOP3.LUT R8, R10, 0xf, RZ, 0xc0, !PT ;  /* 0x0000000f0a087812 */ /* 0x000fc800078ec0ff */
[----:B------:R-:W-:-:S07]  /*0290*/  ISETP.NE.AND P0, PT, R8, RZ, PT ;  /* 0x000000ff0800720c */ /* 0x000fce0003f05270 */
[----:B------:R-:W-:Y:S06]  /*02a0*/  @!P1 BRA `(.L_x_55) ;  /* 0x0000000000709947 */ /* 0x000fec0003800000 */
[----:B------:R-:W-:Y:S01]  /*02b0*/  LOP3.LUT R7, R10, 0x7ffffff0, RZ, 0xc0, !PT ;  /* 0x7ffffff00a077812 */ /* 0x000fe200078ec0ff */
[----:B------:R-:W-:Y:S01]  /*02c0*/  IMAD.MOV.U32 R11, RZ, RZ, 0x7fffffff ;  /* 0x7fffffffff0b7424 */ /* 0x000fe200078e00ff */
[----:B------:R-:W-:-:S03]  /*02d0*/  IADD3 R6, P1, PT, R4, 0x20, RZ ;  /* 0x0000002004067810 */ /* 0x000fc60007f3e0ff */
[----:B------:R-:W-:Y:S01]  /*02e0*/  IMAD.MOV R0, RZ, RZ, -R7 ;  /* 0x000000ffff007224 */ /* 0x000fe200078e0a07 */
[----:B------:R-:W-:-:S09]  /*02f0*/  IADD3.X R9, PT, PT, RZ, R5, RZ, P1, !PT ;  /* 0x00000005ff097210 */ /* 0x000fd20000ffe4ff */
.L_x_56:
[----:B0-----:R-:W-:Y:S02]  /*0300*/  IMAD.MOV.U32 R2, RZ, RZ, R6 ;  /* 0x000000ffff027224 */ /* 0x001fe400078e0006 */
[----:B------:R-:W-:Y:S02]  /*0310*/  IMAD.MOV.U32 R3, RZ, RZ, R9 ;  /* 0x000000ffff037224 */ /* 0x000fe400078e0009 */
[----:B------:R-:W-:Y:S01]  /*0320*/  VIADD R0, R0, 0x10 ;  /* 0x0000001000007836 */ /* 0x000fe20000000000 */
[----:B------:R-:W-:Y:S02]  /*0330*/  IADD3 R6, P2, PT, R2, 0x40, RZ ;  /* 0x0000004002067810 */ /* 0x000fe40007f5e0ff */
[----:B------:R0:W-:Y:S02]  /*0340*/  STG.E desc[UR4][R2.64+-0x20], R11 ;  /* 0xffffe00b02007986 */ /* 0x0001e4000c101904 */
[----:B------:R-:W-:Y:S02]  /*0350*/  ISETP.NE.AND P1, PT, R0, RZ, PT ;  /* 0x000000ff0000720c */ /* 0x000fe40003f25270 */
[----:B------:R0:W-:Y:S01]  /*0360*/  STG.E desc[UR4][R2.64+-0x1c], R11 ;  /* 0xffffe40b02007986 */ /* 0x0001e2000c101904 */
[----:B------:R-:W-:-:S03]  /*0370*/  IADD3.X R9, PT, PT, RZ, R3, RZ, P2, !PT ;  /* 0x00000003ff097210 */ /* 0x000fc600017fe4ff */
[----:B------:R0:W-:Y:S04]  /*0380*/  STG.E desc[UR4][R2.64+-0x18], R11 ;  /* 0xffffe80b02007986 */ /* 0x0001e8000c101904 */
        /* <DEDUP_REMOVED lines=12> */
[----:B------:R0:W-:Y:S01]  /*0450*/  STG.E desc[UR4][R2.64+0x1c], R11 ;  /* 0x00001c0b02007986 */ /* 0x0001e2000c101904 */
[----:B------:R-:W-:Y:S05]  /*0460*/  @P1 BRA `(.L_x_56) ;  /* 0xfffffffc00a41947 */ /* 0x000fea000383ffff */
.L_x_55:
[----:B------:R-:W-:Y:S05]  /*0470*/  @!P0 EXIT ;  /* 0x000000000000894d */ /* 0x000fea0003800000 */
[----:B------:R-:W-:Y:S02]  /*0480*/  ISETP.GE.U32.AND P0, PT, R8, 0x8, PT ;  /* 0x000000080800780c */ /* 0x000fe40003f06070 */
[----:B------:R-:W-:-:S04]  /*0490*/  LOP3.LUT R0, R10, 0x7, RZ, 0xc0, !PT ;  /* 0x000000070a007812 */ /* 0x000fc800078ec0ff */
[----:B------:R-:W-:-:S07]  /*04a0*/  ISETP.NE.AND P1, PT, R0, RZ, PT ;  /* 0x000000ff0000720c */ /* 0x000fce0003f25270 */
[----:B------:R-:W-:Y:S06]  /*04b0*/  @!P0 BRA `(.L_x_57) ;  /* 0x00000000002c8947 */ /* 0x000fec0003800000 */
[----:B------:R-:W-:Y:S02]  /*04c0*/  IMAD.MOV.U32 R9, RZ, RZ, 0x7fffffff ;  /* 0x7fffffffff097424 */ /* 0x000fe400078e00ff */
[----:B0-----:R-:W-:-:S04]  /*04d0*/  IMAD.WIDE.U32 R2, R7, 0x4, R4 ;  /* 0x0000000407027825 */ /* 0x001fc800078e0004 */
[----:B------:R-:W-:Y:S01]  /*04e0*/  VIADD R7, R7, 0x8 ;  /* 0x0000000807077836 */ /* 0x000fe20000000000 */
[----:B------:R1:W-:Y:S04]  /*04f0*/  STG.E desc[UR4][R2.64], R9 ;  /* 0x0000000902007986 */ /* 0x0003e8000c101904 */
[----:B------:R1:W-:Y:S04]  /*0500*/  STG.E desc[UR4][R2.64+0x4], R9 ;  /* 0x0000040902007986 */ /* 0x0003e8000c101904 */
[----:B------:R1:W-:Y:S04]  /*0510*/  STG.E desc[UR4][R2.64+0x8], R9 ;  /* 0x0000080902007986 */ /* 0x0003e8000c101904 */
[----:B------:R1:W-:Y:S04]  /*0520*/  STG.E desc[UR4][R2.64+0xc], R9 ;  /* 0x00000c0902007986 */ /* 0x0003e8000c101904 */
[----:B------:R1:W-:Y:S04]  /*0530*/  STG.E desc[UR4][R2.64+0x10], R9 ;  /* 0x0000100902007986 */ /* 0x0003e8000c101904 */
[----:B------:R1:W-:Y:S04]  /*0540*/  STG.E desc[UR4][R2.64+0x14], R9 ;  /* 0x0000140902007986 */ /* 0x0003e8000c101904 */
[----:B------:R1:W-:Y:S04]  /*0550*/  STG.E desc[UR4][R2.64+0x18], R9 ;  /* 0x0000180902007986 */ /* 0x0003e8000c101904 */
[----:B------:R1:W-:Y:S02]  /*0560*/  STG.E desc[UR4][R2.64+0x1c], R9 ;  /* 0x00001c0902007986 */ /* 0x0003e4000c101904 */
.L_x_57:
[----:B------:R-:W-:Y:S05]  /*0570*/  @!P1 EXIT ;  /* 0x000000000000994d */ /* 0x000fea0003800000 */
[----:B------:R-:W-:Y:S02]  /*0580*/  ISETP.GE.U32.AND P0, PT, R0, 0x4, PT ;  /* 0x000000040000780c */ /* 0x000fe40003f06070 */
[----:B------:R-:W-:-:S04]  /*0590*/  LOP3.LUT R10, R10, 0x3, RZ, 0xc0, !PT ;  /* 0x000000030a0a7812 */ /* 0x000fc800078ec0ff */
[----:B------:R-:W-:-:S07]  /*05a0*/  ISETP.NE.AND P1, PT, R10, RZ, PT ;  /* 0x000000ff0a00720c */ /* 0x000fce0003f25270 */
[----:B------:R-:W-:Y:S06]  /*05b0*/  @!P0 BRA `(.L_x_58) ;  /* 0x00000000001c8947 */ /* 0x000fec0003800000 */
[----:B------:R-:W-:-:S04]  /*05c0*/  IMAD.WIDE.U32 R4, R7, 0x4, R4 ;  /* 0x0000000407047825 */ /* 0x000fc800078e0004 */
[----:B01----:R-:W-:Y:S02]  /*05d0*/  IMAD.MOV.U32 R3, RZ, RZ, 0x7fffffff ;  /* 0x7fffffffff037424 */ /* 0x003fe400078e00ff */
[----:B------:R-:W-:-:S03]  /*05e0*/  VIADD R7, R7, 0x4 ;  /* 0x0000000407077836 */ /* 0x000fc60000000000 */
[----:B------:R2:W-:Y:S04]  /*05f0*/  STG.E desc[UR4][R4.64], R3 ;  /* 0x0000000304007986 */ /* 0x0005e8000c101904 */
[----:B------:R2:W-:Y:S04]  /*0600*/  STG.E desc[UR4][R4.64+0x4], R3 ;  /* 0x0000040304007986 */ /* 0x0005e8000c101904 */
[----:B------:R2:W-:Y:S04]  /*0610*/  STG.E desc[UR4][R4.64+0x8], R3 ;  /* 0x0000080304007986 */ /* 0x0005e8000c101904 */
[----:B------:R2:W-:Y:S02]  /*0620*/  STG.E desc[UR4][R4.64+0xc], R3 ;  /* 0x00000c0304007986 */ /* 0x0005e4000c101904 */
.L_x_58:
[----:B------:R-:W-:Y:S05]  /*0630*/  @!P1 EXIT ;  /* 0x000000000000994d */ /* 0x000fea0003800000 */
[----:B------:R-:W-:Y:S01]  /*0640*/  IMAD.WIDE.U32 R12, R7, 0x4, R12 ;  /* 0x00000004070c7825 */ /* 0x000fe200078e000c */
[----:B------:R-:W-:-:S03]  /*0650*/  IADD3 R10, PT, PT, -R10, RZ, RZ ;  /* 0x000000ff0a0a7210 */ /* 0x000fc60007ffe1ff */
[----:B--2---:R-:W-:Y:S01]  /*0660*/  IMAD.MOV.U32 R5, RZ, RZ, 0x7fffffff ;  /* 0x7fffffffff057424 */ /* 0x004fe200078e00ff */
[----:B------:R-:W-:-:S04]  /*0670*/  IADD3 R0, P0, PT, R12, UR6, RZ ;  /* 0x000000060c007c10 */ /* 0x000fc8000ff1e0ff */
[----:B------:R-:W-:-:S09]  /*0680*/  IADD3.X R13, PT, PT, R13, UR7, RZ, P0, !PT ;  /* 0x000000070d0d7c10 */ /* 0x000fd200087fe4ff */
.L_x_59:
[----:B01----:R-:W-:Y:S01]  /*0690*/  IMAD.MOV.U32 R2, RZ, RZ, R0 ;  /* 0x000000ffff027224 */ /* 0x003fe200078e0000 */
[----:B------:R-:W-:Y:S01]  /*06a0*/  IADD3 R0, P1, PT, R0, 0x4, RZ ;  /* 0x0000000400007810 */ /* 0x000fe20007f3e0ff */
[----:B------:R-:W-:Y:S02]  /*06b0*/  IMAD.MOV.U32 R3, RZ, RZ, R13 ;  /* 0x000000ffff037224 */ /* 0x000fe400078e000d */
[----:B------:R-:W-:Y:S01]  /*06c0*/  VIADD R10, R10, 0x1 ;  /* 0x000000010a0a7836 */ /* 0x000fe20000000000 */
[----:B------:R-:W-:Y:S02]  /*06d0*/  IADD3.X R13, PT, PT, RZ, R13, RZ, P1, !PT ;  /* 0x0000000dff0d7210 */ /* 0x000fe40000ffe4ff */
[----:B------:R2:W-:Y:S02]  /*06e0*/  STG.E desc[UR4][R2.64], R5 ;  /* 0x0000000502007986 */ /* 0x0005e4000c101904 */
[----:B------:R-:W-:-:S13]  /*06f0*/  ISETP.NE.AND P0, PT, R10, RZ, PT ;  /* 0x000000ff0a00720c */ /* 0x000fda0003f05270 */
[----:B--2---:R-:W-:Y:S05]  /*0700*/  @P0 BRA `(.L_x_59) ;  /* 0xfffffffc00e00947 */ /* 0x004fea000383ffff */
[----:B------:R-:W-:Y:S05]  /*0710*/  EXIT ;  /* 0x000000000000794d */ /* 0x000fea0003800000 */
.L_x_54:
[----:B------:R-:W-:Y:S01]  /*0720*/  IMAD.IADD R23, R6, 0x1, R23 ;  /* 0x0000000106177824 */ /* 0x000fe200078e0217 */
[----:B------:R-:W-:Y:S01]  /*0730*/  ISETP.GE.AND P0, PT, R10, 0x1, PT ;  /* 0x000000010a00780c */ /* 0x000fe20003f06270 */
[----:B------:R-:W-:Y:S02]  /*0740*/  BSSY.RECONVERGENT B0, `(.L_x_60) ;  /* 0x0000049000007945 */ /* 0x000fe40003800200 */
[C---:B------:R-:W-:Y:S01]  /*0750*/  VIADD R21, R23.reuse, 0xffffffff ;  /* 0xffffffff17157836 */ /* 0x040fe20000000000 */
[----:B------:R-:W-:-:S13]  /*0760*/  ISETP.LT.U32.OR P0, PT, R23, 0x2, !P0 ;  /* 0x000000021700780c */ /* 0x000fda0004701470 */
[----:B------:R-:W-:Y:S05]  /*0770*/  @P0 BRA `(.L_x_61) ;  /* 0x0000000400140947 */ /* 0x000fea0003800000 */
[----:B------:R-:W-:Y:S01]  /*0780*/  VIMNMX.U32 R14, PT, PT, R21, R10, PT ;  /* 0x0000000a150e7248 */ /* 0x000fe20003fe0000 */
[----:B------:R-:W-:Y:S01]  /*0790*/  BSSY.RECONVERGENT B1, `(.L_x_62) ;  /* 0x000001d000017945 */ /* 0x000fe20003800200 */
[----:B------:R-:W-:Y:S02]  /*07a0*/  IMAD.MOV.U32 R9, RZ, RZ, RZ ;  /* 0x000000ffff097224 */ /* 0x000fe400078e00ff */
[C---:B------:R-:W-:Y:S02]  /*07b0*/  ISETP.GE.U32.AND P0, PT, R14.reuse, 0x10, PT ;  /* 0x000000100e00780c */ /* 0x040fe40003f06070 */
[----:B------:R-:W-:-:S04]  /*07c0*/  LOP3.LUT R16, R14, 0xf, RZ, 0xc0, !PT ;  /* 0x0000000f0e107812 */ /* 0x000fc800078ec0ff */
[----:B------:R-:W-:-:S07]  /*07d0*/  ISETP.NE.AND P1, PT, R16, RZ, PT ;  /* 0x000000ff1000720c */ /* 0x000fce0003f25270 */
[----:B------:R-:W-:Y:S06]  /*07e0*/  @!P0 BRA `(.L_x_63) ;  /* 0x00000000005c8947 */ /* 0x000fec0003800000 */
[----:B------:R-:W-:Y:S01]  /*07f0*/  LOP3.LUT R9, R14, 0x7ffffff0, RZ, 0xc0, !PT ;  /* 0x7ffffff00e097812 */ /* 0x000fe200078ec0ff */
[----:B------:R-:W-:Y:S01]  /*0800*/  IMAD.MOV.U32 R11, RZ, RZ, RZ ;  /* 0x000000ffff0b7224 */ /* 0x000fe200078e00ff */
[----:B------:R-:W-:-:S07]  /*0810*/  MOV R15, 0x7fffffff ;  /* 0x7fffffff000f7802 */ /* 0x000fce0000000f00 */
.L_x_64:
[----:B0-----:R-:W-:-:S04]  /*0820*/  IMAD.WIDE.U32 R12, R11, 0x4, R4 ;  /* 0x000000040b0c7825 */ /* 0x001fc800078e0004 */
[----:B------:R-:W-:Y:S01]  /*0830*/  VIADD R11, R11, 0x10 ;  /* 0x000000100b0b7836 */ /* 0x000fe20000000000 */
[----:B------:R0:W-:Y:S04]  /*0840*/  STG.E desc[UR4][R12.64], R15 ;  /* 0x0000000f0c007986 */ /* 0x0001e8000c101904 */
[----:B------:R0:W-:Y:S01]  /*0850*/  STG.E desc[UR4][R12.64+0x4], R15 ;  /* 0x0000040f0c007986 */ /* 0x0001e2000c101904 */
[----:B------:R-:W-:-:S03]  /*0860*/  ISETP.NE.AND P0, PT, R11, R9, PT ;  /* 0x000000090b00720c */ /* 0x000fc60003f05270 */
        /* <DEDUP_REMOVED lines=15> */
.L_x_63:
[----:B------:R-:W-:Y:S05]  /*0960*/  BSYNC.RECONVERGENT B1 ;  /* 0x0000000000017941 */ /* 0x000fea0003800200 */
.L_x_62:
[----:B------:R-:W-:Y:S05]  /*0970*/  @!P1 BRA `(.L_x_61) ;  /* 0x0000000000949947 */ /* 0x000fea0003800000 */
[----:B------:R-:W-:Y:S01]  /*0980*/  ISETP.GE.U32.AND P0, PT, R16, 0x8, PT ;  /* 0x000000081000780c */ /* 0x000fe20003f06070 */
[----:B------:R-:W-:Y:S01]  /*0990*/  BSSY.RECONVERGENT B1, `(.L_x_65) ;  /* 0x000000f000017945 */ /* 0x000fe20003800200 */
[----:B0-----:R-:W-:-:S04]  /*09a0*/  LOP3.LUT R15, R14, 0x7, RZ, 0xc0, !PT ;  /* 0x000000070e0f7812 */ /* 0x001fc800078ec0ff */
[----:B------:R-:W-:-:S07]  /*09b0*/  ISETP.NE.AND P1, PT, R15, RZ, PT ;  /* 0x000000ff0f00720c */ /* 0x000fce0003f25270 */
[----:B------:R-:W-:Y:S06]  /*09c0*/  @!P0 BRA `(.L_x_66) ;  /* 0x00000000002c8947 */ /* 0x000fec0003800000 */
[----:B------:R-:W-:Y:S02]  /*09d0*/  IMAD.MOV.U32 R11, RZ, RZ, 0x7fffffff ;  /* 0x7fffffffff0b7424 */ /* 0x000fe400078e00ff */
[----:B------:R-:W-:-:S04]  /*09e0*/  IMAD.WIDE.U32 R12, R9, 0x4, R4 ;  /* 0x00000004090c7825 */ /* 0x000fc800078e0004 */
        /* <DEDUP_REMOVED lines=9> */
.L_x_66:
[----:B------:R-:W-:Y:S05]  /*0a80*/  BSYNC.RECONVERGENT B1 ;  /* 0x0000000000017941 */ /* 0x000fea0003800200 */
.L_x_65:
[----:B------:R-:W-:Y:S05]  /*0a90*/  @!P1 BRA `(.L_x_61) ;  /* 0x00000000004c9947 */ /* 0x000fea0003800000 */
[----:B------:R-:W-:Y:S02]  /*0aa0*/  ISETP.GE.U32.AND P0, PT, R15, 0x4, PT ;  /* 0x000000040f00780c */ /* 0x000fe40003f06070 */
[----:B------:R-:W-:-:S04]  /*0ab0*/  LOP3.LUT R14, R14, 0x3, RZ, 0xc0, !PT ;  /* 0x000000030e0e7812 */ /* 0x000fc800078ec0ff */
[----:B------:R-:W-:-:S07]  /*0ac0*/  ISETP.NE.AND P1, PT, R14, RZ, PT ;  /* 0x000000ff0e00720c */ /* 0x000fce0003f25270 */
[----:B0-----:R-:W-:Y:S02]  /*0ad0*/  @P0 IMAD.MOV.U32 R11, RZ, RZ, 0x7fffffff ;  /* 0x7fffffffff0b0424 */ /* 0x001fe400078e00ff */
[C---:B------:R-:W-:Y:S01]  /*0ae0*/  @P0 IMAD.WIDE.U32 R12, R9.reuse, 0x4, R4 ;  /* 0x00000004090c0825 */ /* 0x040fe200078e0004 */
[----:B------:R-:W-:-:S04]  /*0af0*/  @P0 IADD3 R9, PT, PT, R9, 0x4, RZ ;  /* 0x0000000409090810 */ /* 0x000fc80007ffe0ff */
[----:B------:R1:W-:Y:S04]  /*0b00*/  @P0 STG.E desc[UR4][R12.64], R11 ;  /* 0x0000000b0c000986 */ /* 0x0003e8000c101904 */
[----:B------:R1:W-:Y:S04]  /*0b10*/  @P0 STG.E desc[UR4][R12.64+0x4], R11 ;  /* 0x0000040b0c000986 */ /* 0x0003e8000c101904 */
[----:B------:R1:W-:Y:S04]  /*0b20*/  @P0 STG.E desc[UR4][R12.64+0x8], R11 ;  /* 0x0000080b0c000986 */ /* 0x0003e8000c101904 */
[----:B------:R1:W-:Y:S01]  /*0b30*/  @P0 STG.E desc[UR4][R12.64+0xc], R11 ;  /* 0x00000c0b0c000986 */ /* 0x0003e2000c101904 */
[----:B------:R-:W-:Y:S05]  /*0b40*/  @!P1 BRA `(.L_x_61) ;  /* 0x0000000000209947 */ /* 0x000fea0003800000 */
[----:B-1----:R-:W-:Y:S02]  /*0b50*/  IMAD.MOV.U32 R11, RZ, RZ, RZ ;  /* 0x000000ffff0b7224 */ /* 0x002fe400078e00ff */
[----:B------:R-:W-:-:S07]  /*0b60*/  IMAD.MOV.U32 R15, RZ, RZ, 0x7fffffff ;  /* 0x7fffffffff0f7424 */ /* 0x000fce00078e00ff */
.L_x_67:
[----:B------:R-:W-:-:S04]  /*0b70*/  IMAD.WIDE.U32 R12, R9, 0x4, R4 ;  /* 0x00000004090c7825 */ /* 0x000fc800078e0004 */
[----:B------:R-:W-:Y:S01]  /*0b80*/  VIADD R11, R11, 0x1 ;  /* 0x000000010b0b7836 */ /* 0x000fe20000000000 */
[----:B------:R2:W-:Y:S01]  /*0b90*/  STG.E desc[UR4][R12.64], R15 ;  /* 0x0000000f0c007986 */ /* 0x0005e2000c101904 */
[----:B------:R-:W-:-:S03]  /*0ba0*/  VIADD R9, R9, 0x1 ;  /* 0x0000000109097836 */ /* 0x000fc60000000000 */
[----:B------:R-:W-:-:S13]  /*0bb0*/  ISETP.NE.AND P0, PT, R11, R14, PT ;  /* 0x0000000e0b00720c */ /* 0x000fda0003f05270 */
[----:B--2---:R-:W-:Y:S05]  /*0bc0*/  @P0 BRA `(.L_x_67) ;  /* 0xfffffffc00e80947 */ /* 0x004fea000383ffff */
.L_x_61:
[----:B------:R-:W-:Y:S05]  /*0bd0*/  BSYNC.RECONVERGENT B0 ;  /* 0x0000000000007941 */ /* 0x000fea0003800200 */
.L_x_60:
[----:B------:R-:W-:-:S13]  /*0be0*/  ISETP.GT.AND P0, PT, R23, R10, PT ;  /* 0x0000000a1700720c */ /* 0x000fda0003f04270 */
[----:B------:R-:W-:Y:S05]  /*0bf0*/  @P0 EXIT ;  /* 0x000000000000094d */ /* 0x000fea0003800000 */
[----:B------:R-:W-:Y:S01]  /*0c00*/  HFMA2 R9, -RZ, RZ, 0, 0 ;  /* 0x00000000ff097431 */ /* 0x000fe200000001ff */
[----:B------:R-:W-:Y:S01]  /*0c10*/  BSSY.RECONVERGENT B0, `(.L_x_68) ;  /* 0x0000050000007945 */ /* 0x000fe20003800200 */
[----:B-----5:R-:W-:-:S07]  /*0c20*/  FMUL R7, R7, 0.0099999997764825820923 ;  /* 0x3c23d70a07077820 */ /* 0x020fce0000400000 */
.L_x_79:
[----:B01----:R-:W0:Y:S02]  /*0c30*/  LDC.64 R10, c[0x0][0x380] ;  /* 0x0000e000ff0a7b82 */ /* 0x003e240000000a00 */
[----:B0-----:R-:W-:-:S05]  /*0c40*/  IMAD.WIDE.U32 R10, R8, 0x4, R10 ;  /* 0x00000004080a7825 */ /* 0x001fca00078e000a */
        /* <DEDUP_REMOVED lines=8> */
[----:B------:R-:W-:-:S11]  /*0cd0*/  IMAD.MOV.U32 R22, RZ, RZ, RZ ;  /* 0x000000ffff167224 */ /* 0x000fd600078e00ff */
[----:B------:R-:W-:Y:S05]  /*0ce0*/  @!P1 BRA `(.L_x_72) ;  /* 0x00000000002c9947 */ /* 0x000fea0003800000 */
[----:B------:R-:W-:Y:S02]  /*0cf0*/  IMAD.MOV.U32 R22, RZ, RZ, RZ ;  /* 0x000000ffff167224 */ /* 0x000fe400078e00ff */
[----:B------:R-:W-:-:S07]  /*0d00*/  IMAD.MOV.U32 R13, RZ, RZ, R9 ;  /* 0x000000ffff0d7224 */ /* 0x000fce00078e0009 */
.L_x_73:
[----:B------:R-:W-:-:S04]  /*0d10*/  IADD3 R10, PT, PT, R13, R22, RZ ;  /* 0x000000160d0a7210 */ /* 0x000fc80007ffe0ff */
        /* <DEDUP_REMOVED lines=8> */
.L_x_72:
[----:B------:R-:W-:Y:S05]  /*0da0*/  BSYNC.RECONVERGENT B2 ;  /* 0x0000000000027941 */ /* 0x000fea0003800200 */
.L_x_71:
        /* <DEDUP_REMOVED lines=15> */
[----:B------:R-:W-:-:S05]  /*0ea0*/  IADD3 R25, PT, PT, R9, -0x2, RZ ;  /* 0xfffffffe09197810 */ /* 0x000fca0007ffe0ff */
        /* <DEDUP_REMOVED lines=9> */
.L_x_77:
[----:B------:R-:W-:Y:S05]  /*0f40*/  BSYNC.RECONVERGENT B3 ;  /* 0x0000000000037941 */ /* 0x000fea0003800200 */
.L_x_76:
[----:B-1----:R-:W-:-:S05]  /*0f50*/  IMAD.IADD R10, R22, 0x1, -R9 ;  /* 0x00000001160a7824 */ /* 0x002fca00078e0a09 */
[----:B------:R-:W-:-:S13]  /*0f60*/  ISETP.GT.U32.AND P1, PT, R10, -0x4, PT ;  /* 0xfffffffc0a00780c */ /* 0x000fda0003f24070 */
[----:B------:R-:W-:Y:S05]  /*0f70*/  @P1 BRA `(.L_x_75) ;  /* 0x00000000004c1947 */ /* 0x000fea0003800000 */
.L_x_78:
[----:B012---:R-:W-:-:S04]  /*0f80*/  VIADD R13, R25, 0xffffffff ;  /* 0xffffffff190d7836 */ /* 0x007fc80000000000 */
[----:B------:R-:W-:-:S05]  /*0f90*/  IMAD.WIDE.U32 R12, R13, 0x4, R2 ;  /* 0x000000040d0c7825 */ /* 0x000fca00078e0002 */
[----:B------:R-:W2:Y:S01]  /*0fa0*/  LDG.E R27, desc[UR4][R12.64] ;  /* 0x000000040c1b7981 */ /* 0x000ea2000c1e1900 */
[C---:B------:R-:W-:Y:S02]  /*0fb0*/  VIADD R11, R25.reuse, 0xfffffffe ;  /* 0xfffffffe190b7836 */ /* 0x040fe40000000000 */
[----:B------:R-:W-:-:S04]  /*0fc0*/  IMAD.WIDE.U32 R16, R25, 0x4, R2 ;  /* 0x0000000419107825 */ /* 0x000fc800078e0002 */
[--C-:B------:R-:W-:Y:S01]  /*0fd0*/  IMAD.WIDE.U32 R10, R11, 0x4, R2.reuse ;  /* 0x000000040b0a7825 */ /* 0x100fe200078e0002 */
[----:B------:R-:W-:Y:S01]  /*0fe0*/  IADD3 R15, PT, PT, R25, -0x3, RZ ;  /* 0xfffffffd190f7810 */ /* 0x000fe20007ffe0ff */
[----:B--2---:R1:W-:Y:S04]  /*0ff0*/  STG.E desc[UR4][R16.64], R27 ;  /* 0x0000001b10007986 */ /* 0x0043e8000c101904 */
[----:B------:R-:W2:Y:S01]  /*1000*/  LDG.E R29, desc[UR4][R10.64] ;  /* 0x000000040a1d7981 */ /* 0x000ea2000c1e1900 */
[----:B------:R-:W-:-:S04]  /*1010*/  IMAD.WIDE.U32 R14, R15, 0x4, R2 ;  /* 0x000000040f0e7825 */ /* 0x000fc800078e0002 */
[----:B------:R-:W-:Y:S01]  /*1020*/  VIADD R25, R25, 0xfffffffc ;  /* 0xfffffffc19197836 */ /* 0x000fe20000000000 */
[----:B--2---:R1:W-:Y:S04]  /*1030*/  STG.E desc[UR4][R12.64], R29 ;  /* 0x0000001d0c007986 */ /* 0x0043e8000c101904 */
[----:B------:R-:W2:Y:S01]  /*1040*/  LDG.E R24, desc[UR4][R14.64] ;  /* 0x000000040e187981 */ /* 0x000ea2000c1e1900 */
[----:B------:R-:W-:-:S03]  /*1050*/  IMAD.WIDE.U32 R18, R25, 0x4, R2 ;  /* 0x0000000419127825 */ /* 0x000fc600078e0002 */
[----:B--2---:R1:W-:Y:S04]  /*1060*/  STG.E desc[UR4][R10.64], R24 ;  /* 0x000000180a007986 */ /* 0x0043e8000c101904 */
[----:B------:R-:W2:Y:S01]  /*1070*/  LDG.E R19, desc[UR4][R18.64] ;  /* 0x0000000412137981 */ /* 0x000ea2000c1e1900 */
[----:B------:R-:W-:-:S03]  /*1080*/  ISETP.GT.AND P1, PT, R25, R22, PT ;  /* 0x000000161900720c */ /* 0x000fc60003f24270 */
[----:B--2---:R1:W-:Y:S10]  /*1090*/  STG.E desc[UR4][R14.64], R19 ;  /* 0x000000130e007986 */ /* 0x0043f4000c101904 */
[----:B------:R-:W-:Y:S05]  /*10a0*/  @P1 BRA `(.L_x_78) ;  /* 0xfffffffc00b41947 */ /* 0x000fea000383ffff */
.L_x_75:
[----:B------:R-:W-:Y:S05]  /*10b0*/  BSYNC.RECONVERGENT B2 ;  /* 0x0000000000027941 */ /* 0x000fea0003800200 */
.L_x_74:
[----:B-12---:R-:W-:-:S04]  /*10c0*/  IMAD.WIDE.U32 R10, R22, 0x4, R2 ;  /* 0x00000004160a7825 */ /* 0x006fc800078e0002 */
[----:B------:R-:W-:Y:S01]  /*10d0*/  VIADD R9, R9, 0x1 ;  /* 0x0000000109097836 */ /* 0x000fe20000000000 */
[----:B------:R1:W-:Y:S06]  /*10e0*/  STG.E desc[UR4][R10.64], R20 ;  /* 0x000000140a007986 */ /* 0x0003ec000c101904 */
.L_x_70:
[----:B------:R-:W-:Y:S05]  /*10f0*/  BSYNC.RECONVERGENT B1 ;  /* 0x0000000000017941 */ /* 0x000fea0003800200 */
.L_x_69:
[----:B------:R-:W-:Y:S05]  /*1100*/  @!P0 BRA `(.L_x_79) ;  /* 0xfffffff800c88947 */ /* 0x000fea000383ffff */
[----:B------:R-:W-:Y:S05]  /*1110*/  BSYNC.RECONVERGENT B0 ;  /* 0x0000000000007941 */ /* 0x000fea0003800200 */
.L_x_68:
[----:B------:R-:W-:Y:S01]  /*1120*/  I2FP.F32.U32 R8, R6 ;  /* 0x0000000600087245 */ /* 0x000fe20000201000 */
[----:B------:R-:W2:Y:S01]  /*1130*/  LDCU UR8, c[0x0][0x398] ;  /* 0x00007300ff0877ac */ /* 0x000ea20008000800 */
[----:B------:R-:W-:-:S03]  /*1140*/  VIADD R14, R6, 0xffffffff ;  /* 0xffffffff060e7836 */ /* 0x000fc60000000000 */
[----:B------:R-:W-:-:S04]  /*1150*/  FMUL R8, R7, R8 ;  /* 0x0000000807087220 */ /* 0x000fc80000400000 */
[----:B-1----:R-:W1:Y:S01]  /*1160*/  F2F.F64.F32 R10, R8 ;  /* 0x00000008000a7310 */ /* 0x002e620000201800 */
[----:B--2---:R-:W-:-:S04]  /*1170*/  VIMNMX R20, PT, PT, R23, UR8, !PT ;  /* 0x0000000817147c48 */ /* 0x004fc8000ffe0100 */
[----:B------:R-:W-:Y:S01]  /*1180*/  IADD3 R20, PT, PT, R20, -0x1, RZ ;  /* 0xffffffff14147810 */ /* 0x000fe20007ffe0ff */
[----:B-1----:R-:W-:-:S10]  /*1190*/  DADD R10, R10, 0.5 ;  /* 0x3fe000000a0a7429 */ /* 0x002fd40000000000 */
[----:B------:R-:W0:Y:S02]  /*11a0*/  FRND.F64.FLOOR R10, R10 ;  /* 0x0000000a000a7313 */ /* 0x000e240000305800 */
[----:B0-----:R-:W-:-:S10]  /*11b0*/  DADD R12, R10, -1 ;  /* 0xbff000000a0c7429 */ /* 0x001fd40000000000 */
[----:B------:R-:W0:Y:S02]  /*11c0*/  F2I.F64.TRUNC R13, R12 ;  /* 0x0000000c000d7311 */ /* 0x000e24000030d100 */
[C---:B0-----:R-:W-:Y:S02]  /*11d0*/  ISETP.GE.AND P1, PT, R13.reuse, R6, PT ;  /* 0x000000060d00720c */ /* 0x041fe40003f26270 */
[C---:B------:R-:W-:Y:S02]  /*11e0*/  ISETP.GT.AND P0, PT, R13.reuse, RZ, PT ;  /* 0x000000ff0d00720c */ /* 0x040fe40003f04270 */
[----:B------:R-:W-:-:S04]  /*11f0*/  SEL R14, R13, R14, !P1 ;  /* 0x0000000e0d0e7207 */ /* 0x000fc80004800000 */
[----:B------:R-:W-:-:S07]  /*1200*/  SEL R8, R14, RZ, P0 ;  /* 0x000000ff0e087207 */ /* 0x000fce0000000000 */
.L_x_105:
[----:B012---:R-:W-:Y:S01]  /*1210*/  BSSY.RECONVERGENT B0, `(.L_x_80) ;  /* 0x0000075000007945 */ /* 0x007fe20003800200 */
.L_x_96:
[----:B------:R-:W-:Y:S01]  /*1220*/  ISETP.NE.AND P0, PT, R9, RZ, PT ;  /* 0x000000ff0900720c */ /* 0x000fe20003f05270 */
[----:B------:R-:W-:-:S12]  /*1230*/  BSSY.RECONVERGENT B1, `(.L_x_81) ;  /* 0x000001a000017945 */ /* 0x000fd80003800200 */
[----:B------:R-:W-:Y:S02]  /*1240*/  @!P0 IMAD.MOV.U32 R13, RZ, RZ, 0x7fffffff ;  /* 0x7fffffffff0d8424 */ /* 0x000fe400078e00ff */
[----:B------:R-:W-:-:S05]  /*1250*/  @!P0 IMAD.WIDE.U32 R10, R21, 0x4, R4 ;  /* 0x00000004150a8825 */ /* 0x000fca00078e0004 */
[----:B------:R0:W-:Y:S01]  /*1260*/  @!P0 STG.E desc[UR4][R10.64], R13 ;  /* 0x0000000d0a008986 */ /* 0x0001e2000c101904 */
[----:B------:R-:W-:Y:S05]  /*1270*/  @!P0 BRA `(.L_x_82) ;  /* 0x0000000000548947 */ /* 0x000fea0003800000 */
[----:B------:R-:W-:Y:S01]  /*1280*/  ISETP.NE.AND P0, PT, R9, R6, PT ;  /* 0x000000060900720c */ /* 0x000fe20003f05270 */
[----:B------:R-:W-:Y:S01]  /*1290*/  BSSY.RECONVERGENT B2, `(.L_x_83) ;  /* 0x000000f000027945 */ /* 0x000fe20003800200 */
[----:B------:R-:W-:-:S11]  /*12a0*/  IMAD.MOV.U32 R15, RZ, RZ, R8 ;  /* 0x000000ffff0f7224 */ /* 0x000fd600078e0008 */
[----:B------:R-:W-:Y:S05]  /*12b0*/  @!P0 BRA `(.L_x_84) ;  /* 0x0000000000308947 */ /* 0x000fea0003800000 */
[----:B0-----:R-:W-:Y:S01]  /*12c0*/  I2FP.F32.S32 R10, R9 ;  /* 0x00000009000a7245 */ /* 0x001fe20000201400 */
        /* <DEDUP_REMOVED lines=11> */
.L_x_84:
[----:B------:R-:W-:Y:S05]  /*1380*/  BSYNC.RECONVERGENT B2 ;  /* 0x0000000000027941 */ /* 0x000fea0003800200 */
.L_x_83:
[----:B0-----:R-:W-:-:S06]  /*1390*/  IMAD.WIDE R10, R15, 0x4, R2 ;  /* 0x000000040f0a7825 */ /* 0x001fcc00078e0202 */
[----:B------:R-:W2:Y:S01]  /*13a0*/  LDG.E R11, desc[UR4][R10.64] ;  /* 0x000000040a0b7981 */ /* 0x000ea2000c1e1900 */
[----:B------:R-:W-:-:S05]  /*13b0*/  IMAD.WIDE.U32 R12, R21, 0x4, R4 ;  /* 0x00000004150c7825 */ /* 0x000fca00078e0004 */
[----:B--2---:R1:W-:Y:S02]  /*13c0*/  STG.E desc[UR4][R12.64], R11 ;  /* 0x0000000b0c007986 */ /* 0x0043e4000c101904 */
.L_x_82:
[----:B------:R-:W-:Y:S05]  /*13d0*/  BSYNC.RECONVERGENT B1 ;  /* 0x0000000000017941 */ /* 0x000fea0003800200 */
.L_x_81:
[----:B------:R-:W-:-:S13]  /*13e0*/  ISETP.NE.AND P0, PT, R21, R20, PT ;  /* 0x000000141500720c */ /* 0x000fda0003f05270 */
[----:B------:R-:W-:Y:S05]  /*13f0*/  @!P0 EXIT ;  /* 0x000000000000894d */ /* 0x000fea0003800000 */
[----:B------:R-:W2:Y:S01]  /*1400*/  LDCU.64 UR8, c[0x0][0x380] ;  /* 0x00007000ff0877ac */ /* 0x000ea20008000a00 */
[----:B01----:R-:W-:-:S04]  /*1410*/  IADD3 R11, P0, PT, -R6, R21, RZ ;  /* 0x00000015060b7210 */ /* 0x003fc80007f1e1ff */
[----:B------:R-:W-:Y:S02]  /*1420*/  LEA.HI.X.SX32 R12, R21, ~R0, 0x1, P0 ;  /* 0x80000000150c7211 */ /* 0x000fe400000f0eff */
[----:B--2---:R-:W-:-:S04]  /*1430*/  LEA R10, P0, R11, UR8, 0x2 ;  /* 0x000000080b0a7c11 */ /* 0x004fc8000f8010ff */
[----:B------:R-:W-:-:S05]  /*1440*/  LEA.HI.X R11, R11, UR9, R12, 0x2, P0 ;  /* 0x000000090b0b7c11 */ /* 0x000fca00080f140c */
[----:B------:R-:W2:Y:S01]  /*1450*/  LDG.E.CONSTANT R14, desc[UR4][R10.64+0x4] ;  /* 0x000004040a0e7981 */ /* 0x000ea2000c1e9900 */
[----:B------:R-:W-:Y:S01]  /*1460*/  ISETP.GE.AND P0, PT, R9, 0x1, PT ;  /* 0x000000010900780c */ /* 0x000fe20003f06270 */
[----:B------:R-:W-:Y:S03]  /*1470*/  BSSY.RECONVERGENT B1, `(.L_x_85) ;  /* 0x0000048000017945 */ /* 0x000fe60003800200 */
[----:B--2---:R-:W-:-:S13]  /*1480*/  FSETP.NAN.OR P0, PT, |R14|, |R14|, !P0 ;  /* 0x4000000e0e00720b */ /* 0x004fda0004708600 */
[----:B------:R-:W-:Y:S05]  /*1490*/  @P0 BRA `(.L_x_86) ;  /* 0x0000000400140947 */ /* 0x000fea0003800000 */
[----:B------:R-:W-:Y:S01]  /*14a0*/  MOV R12, RZ ;  /* 0x000000ff000c7202 */ /* 0x000fe20000000f00 */
[----:B------:R-:W-:-:S07]  /*14b0*/  IMAD.MOV.U32 R13, RZ, RZ, R9 ;  /* 0x000000ffff0d7224 */ /* 0x000fce00078e0009 */
.L_x_90:
        /* <DEDUP_REMOVED lines=12> */
.L_x_88:
[----:B------:R-:W-:Y:S05]  /*1580*/  BSYNC.RELIABLE B2 ;  /* 0x0000000000027941 */ /* 0x000fea0003800100 */
.L_x_87:
[----:B------:R-:W-:-:S13]  /*1590*/  ISETP.GE.AND P0, PT, R12, R13, PT ;  /* 0x0000000d0c00720c */ /* 0x000fda0003f06270 */
[----:B------:R-:W-:Y:S05]  /*15a0*/  @!P0 BRA `(.L_x_90) ;  /* 0xfffffffc00c48947 */ /* 0x000fea000383ffff */
[----:B------:R-:W-:Y:S05]  /*15b0*/  BRA `(.L_x_86) ;  /* 0x0000000000cc7947 */ /* 0x000fea0003800000 */
.L_x_89:
[----:B------:R-:W-:Y:S01]  /*15c0*/  VIADD R18, R16, 0x1 ;  /* 0x0000000110127836 */ /* 0x000fe20000000000 */
[----:B------:R-:W-:Y:S04]  /*15d0*/  BSSY.RECONVERGENT B3, `(.L_x_91) ;  /* 0x0000030000037945 */ /* 0x000fe80003800200 */
[----:B------:R-:W-:-:S13]  /*15e0*/  ISETP.GE.AND P0, PT, R18, R9, PT ;  /* 0x000000091200720c */ /* 0x000fda0003f06270 */
[----:B------:R-:W-:Y:S05]  /*15f0*/  @P0 BRA `(.L_x_92) ;  /* 0x0000000000b40947 */ /* 0x000fea0003800000 */
[-C--:B------:R-:W-:Y:S01]  /*1600*/  LOP3.LUT R12, RZ, R16.reuse, RZ, 0x33, !PT ;  /* 0x00000010ff0c7212 */ /* 0x080fe200078e33ff */
[----:B------:R-:W-:Y:S01]  /*1610*/  BSSY.RECONVERGENT B4, `(.L_x_93) ;  /* 0x0000017000047945 */ /* 0x000fe20003800200 */
[----:B------:R-:W-:Y:S01]  /*1620*/  IMAD.MOV.U32 R14, RZ, RZ, R18 ;  /* 0x000000ffff0e7224 */ /* 0x000fe200078e0012 */
[----:B------:R-:W-:Y:S02]  /*1630*/  MOV R13, R16 ;  /* 0x00000010000d7202 */ /* 0x000fe40000000f00 */
[----:B------:R-:W-:-:S05]  /*1640*/  IMAD.IADD R12, R9, 0x1, R12 ;  /* 0x00000001090c7824 */ /* 0x000fca00078e020c */
[----:B------:R-:W-:-:S13]  /*1650*/  LOP3.LUT P0, R12, R12, 0x3, RZ, 0xc0, !PT ;  /* 0x000000030c0c7812 */ /* 0x000fda000780c0ff */
[----:B------:R-:W-:Y:S05]  /*1660*/  @!P0 BRA `(.L_x_94) ;  /* 0x0000000000448947 */ /* 0x000fea0003800000 */
[----:B------:R-:W2:Y:S01]  /*1670*/  LDG.E R15, desc[UR4][R10.64+0x4] ;  /* 0x000004040a0f7981 */ /* 0x000ea2000c1e1900 */
[----:B------:R-:W-:Y:S01]  /*1680*/  ISETP.NE.AND P0, PT, R12, 0x1, PT ;  /* 0x000000010c00780c */ /* 0x000fe20003f05270 */
[----:B------:R-:W-:Y:S02]  /*1690*/  VIADD R14, R16, 0x2 ;  /* 0x00000002100e7836 */ /* 0x000fe40000000000 */
[----:B------:R-:W-:Y:S01]  /*16a0*/  IMAD.MOV.U32 R13, RZ, RZ, R18 ;  /* 0x000000ffff0d7224 */ /* 0x000fe200078e0012 */
[----:B--2---:R0:W-:Y:S09]  /*16b0*/  STG.E desc[UR4][R10.64], R15 ;  /* 0x0000000f0a007986 */ /* 0x0041f2000c101904 */
[----:B------:R-:W-:Y:S05]  /*16c0*/  @!P0 BRA `(.L_x_94) ;  /* 0x00000000002c8947 */ /* 0x000fea0003800000 */
[----:B0-----:R-:W2:Y:S01]  /*16d0*/  LDG.E R15, desc[UR4][R10.64+0x8] ;  /* 0x000008040a0f7981 */ /* 0x001ea2000c1e1900 */
[----:B------:R-:W-:Y:S01]  /*16e0*/  ISETP.NE.AND P0, PT, R12, 0x2, PT ;  /* 0x000000020c00780c */ /* 0x000fe20003f05270 */
[----:B------:R-:W-:Y:S01]  /*16f0*/  VIADD R12, R16, 0x3 ;  /* 0x00000003100c7836 */ /* 0x000fe20000000000 */
[----:B------:R-:W-:-:S03]  /*1700*/  MOV R13, R14 ;  /* 0x0000000e000d7202 */ /* 0x000fc60000000f00 */
[----:B------:R-:W-:Y:S01]  /*1710*/  IMAD.MOV.U32 R14, RZ, RZ, R12 ;  /* 0x000000ffff0e7224 */ /* 0x000fe200078e000c */
[----:B--2---:R1:W-:Y:S07]  /*1720*/  STG.E desc[UR4][R10.64+0x4], R15 ;  /* 0x0000040f0a007986 */ /* 0x0043ee000c101904 */
[----:B------:R-:W-:Y:S05]  /*1730*/  @!P0 BRA `(.L_x_94) ;  /* 0x0000000000108947 */ /* 0x000fea0003800000 */
[----:B-1----:R-:W2:Y:S01]  /*1740*/  LDG.E R15, desc[UR4][R10.64+0xc] ;  /* 0x00000c040a0f7981 */ /* 0x002ea2000c1e1900 */
[----:B------:R-:W-:Y:S02]  /*1750*/  IMAD.MOV.U32 R13, RZ, RZ, R12 ;  /* 0x000000ffff0d7224 */ /* 0x000fe400078e000c */
[----:B------:R-:W-:Y:S01]  /*1760*/  VIADD R14, R16, 0x4 ;  /* 0x00000004100e7836 */ /* 0x000fe20000000000 */
[----:B--2---:R2:W-:Y:S06]  /*1770*/  STG.E desc[UR4][R10.64+0x8], R15 ;  /* 0x0000080f0a007986 */ /* 0x0045ec000c101904 */
.L_x_94:
[----:B------:R-:W-:Y:S05]  /*1780*/  BSYNC.RECONVERGENT B4 ;  /* 0x0000000000047941 */ /* 0x000fea0003800200 */
.L_x_93:
[----:B012---:R-:W-:-:S04]  /*1790*/  IADD3 R10, PT, PT, R9, -0x2, -R16 ;  /* 0xfffffffe090a7810 */ /* 0x007fc80007ffe810 */
[----:B------:R-:W-:-:S13]  /*17a0*/  ISETP.GE.U32.AND P0, PT, R10, 0x3, PT ;  /* 0x000000030a00780c */ /* 0x000fda0003f06070 */
[----:B------:R-:W-:Y:S05]  /*17b0*/  @!P0 BRA `(.L_x_92) ;  /* 0x0000000000448947 */ /* 0x000fea0003800000 */
[----:B------:R-:W-:-:S07]  /*17c0*/  IADD3 R15, PT, PT, -R9, R14, RZ ;  /* 0x0000000e090f7210 */ /* 0x000fce0007ffe1ff */
.L_x_95:
        /* <DEDUP_REMOVED lines=10> */
[----:B------:R-:W-:Y:S02]  /*1870*/  ISETP.NE.AND P0, PT, R15, RZ, PT ;  /* 0x000000ff0f00720c */ /* 0x000fe40003f05270 */
[----:B0-----:R-:W-:Y:S01]  /*1880*/  MOV R13, R16 ;  /* 0x00000010000d7202 */ /* 0x001fe20000000f00 */
[----:B--2---:R0:W-:Y:S04]  /*1890*/  STG.E desc[UR4][R10.64], R19 ;  /* 0x000000130a007986 */ /* 0x0041e8000c101904 */
[----:B---3--:R0:W-:Y:S04]  /*18a0*/  STG.E desc[UR4][R10.64+0x4], R23 ;  /* 0x000004170a007986 */ /* 0x0081e8000c101904 */
[----:B----4-:R0:W-:Y:S02]  /*18b0*/  STG.E desc[UR4][R10.64+0x8], R25 ;  /* 0x000008190a007986 */ /* 0x0101e4000c101904 */
[----:B------:R-:W-:Y:S05]  /*18c0*/  @P0 BRA `(.L_x_95) ;  /* 0xfffffffc00c00947 */ /* 0x000fea000383ffff */
.L_x_92:
[----:B------:R-:W-:Y:S05]  /*18d0*/  BSYNC.RECONVERGENT B3 ;  /* 0x0000000000037941 */ /* 0x000fea0003800200 */
.L_x_91:
[----:B------:R-:W-:-:S07]  /*18e0*/  VIADD R9, R9, 0xffffffff ;  /* 0xffffffff09097836 */ /* 0x000fce0000000000 */
.L_x_86:
[----:B------:R-:W-:Y:S05]  /*18f0*/  BSYNC.RECONVERGENT B1 ;  /* 0x0000000000017941 */ /* 0x000fea0003800200 */
.L_x_85:
[----:B0-----:R-:W0:Y:S02]  /*1900*/  LDC.64 R22, c[0x0][0x380] ;  /* 0x0000e000ff167b82 */ /* 0x001e240000000a00 */
[----:B0-----:R-:W-:-:S06]  /*1910*/  IMAD.WIDE.U32 R22, R21, 0x4, R22 ;  /* 0x0000000415167825 */ /* 0x001fcc00078e0016 */
[----:B------:R-:W2:Y:S01]  /*1920*/  LDG.E.CONSTANT R22, desc[UR4][R22.64+0x4] ;  /* 0x0000040416167981 */ /* 0x000ea2000c1e9900 */
[----:B------:R-:W-:Y:S01]  /*1930*/  VIADD R21, R21, 0x1 ;  /* 0x0000000115157836 */ /* 0x000fe20000000000 */
[----:B--2---:R-:W-:-:S13]  /*1940*/  FSETP.NAN.AND P0, PT, |R22|, |R22|, PT ;  /* 0x400000161600720b */ /* 0x004fda0003f08200 */
[----:B------:R-:W-:Y:S05]  /*1950*/  @P0 BRA `(.L_x_96) ;  /* 0xfffffff800300947 */ /* 0x000fea000383ffff */
[----:B------:R-:W-:Y:S05]  /*1960*/  BSYNC.RECONVERGENT B0 ;  /* 0x0000000000007941 */ /* 0x000fea0003800200 */
.L_x_80:
[----:B------:R-:W-:Y:S01]  /*1970*/  ISETP.GE.AND P0, PT, R9, 0x1, PT ;  /* 0x000000010900780c */ /* 0x000fe20003f06270 */
[----:B------:R-:W-:Y:S01]  /*1980*/  BSSY.RECONVERGENT B0, `(.L_x_97) ;  /* 0x000000e000007945 */ /* 0x000fe20003800200 */
[----:B------:R-:W-:-:S11]  /*1990*/  IMAD.MOV.U32 R24, RZ, RZ, RZ ;  /* 0x000000ffff187224 */ /* 0x000fd600078e00ff */
[----:B------:R-:W-:Y:S05]  /*19a0*/  @!P0 BRA `(.L_x_98) ;  /* 0x00000000002c8947 */ /* 0x000fea0003800000 */
[----:B------:R-:W-:Y:S02]  /*19b0*/  HFMA2 R24, -RZ, RZ, 0, 0 ;  /* 0x00000000ff187431 */ /* 0x000fe400000001ff */
[----:B------:R-:W-:-:S07]  /*19c0*/  IMAD.MOV.U32 R13, RZ, RZ, R9 ;  /* 0x000000ffff0d7224 */ /* 0x000fce00078e0009 */
.L_x_99:
        /* <DEDUP_REMOVED lines=9> */
.L_x_98:
[----:B------:R-:W-:Y:S05]  /*1a60*/  BSYNC.RECONVERGENT B0 ;  /* 0x0000000000007941 */ /* 0x000fea0003800200 */
.L_x_97:
[----:B------:R-:W-:Y:S01]  /*1a70*/  ISETP.GT.AND P0, PT, R9, R24, PT ;  /* 0x000000180900720c */ /* 0x000fe20003f04270 */
[----:B------:R-:W-:-:S12]  /*1a80*/  BSSY.RECONVERGENT B0, `(.L_x_100) ;  /* 0x000002f000007945 */ /* 0x000fd80003800200 */
[----:B------:R-:W-:Y:S05]  /*1a90*/  @!P0 BRA `(.L_x_101) ;  /* 0x0000000000b48947 */ /* 0x000fea0003800000 */
[----:B------:R-:W-:Y:S01]  /*1aa0*/  IADD3 R10, PT, PT, R9, -R24, RZ ;  /* 0x80000018090a7210 */ /* 0x000fe20007ffe0ff */
[----:B------:R-:W-:Y:S01]  /*1ab0*/  BSSY.RECONVERGENT B1, `(.L_x_102) ;  /* 0x0000015000017945 */ /* 0x000fe20003800200 */
[----:B------:R-:W-:Y:S02]  /*1ac0*/  IMAD.MOV.U32 R23, RZ, RZ, R9 ;  /* 0x000000ffff177224 */ /* 0x000fe400078e0009 */
        /* <DEDUP_REMOVED lines=15> */
[----:B------:R-:W-:-:S05]  /*1bc0*/  IADD3 R23, PT, PT, R9, -0x3, RZ ;  /* 0xfffffffd09177810 */ /* 0x000fca0007ffe0ff */
[----:B-1----:R-:W-:-:S06]  /*1bd0*/  IMAD.WIDE.U32 R10, R23, 0x4, R2 ;  /* 0x00000004170a7825 */ /* 0x002fcc00078e0002 */
[----:B------:R-:W2:Y:S04]  /*1be0*/  LDG.E R11, desc[UR4][R10.64] ;  /* 0x000000040a0b7981 */ /* 0x000ea8000c1e1900 */
[----:B--2---:R2:W-:Y:S02]  /*1bf0*/  STG.E desc[UR4][R12.64], R11 ;  /* 0x0000000b0c007986 */ /* 0x0045e4000c101904 */
.L_x_103:
[----:B------:R-:W-:Y:S05]  /*1c00*/  BSYNC.RECONVERGENT B1 ;  /* 0x0000000000017941 */ /* 0x000fea0003800200 */
.L_x_102:
[----:B-1----:R-:W-:-:S05]  /*1c10*/  IMAD.IADD R10, R24, 0x1, -R9 ;  /* 0x00000001180a7824 */ /* 0x002fca00078e0a09 */
[----:B------:R-:W-:-:S13]  /*1c20*/  ISETP.GT.U32.AND P0, PT, R10, -0x4, PT ;  /* 0xfffffffc0a00780c */ /* 0x000fda0003f04070 */
[----:B------:R-:W-:Y:S05]  /*1c30*/  @P0 BRA `(.L_x_101) ;  /* 0x00000000004c0947 */ /* 0x000fea0003800000 */
.L_x_104:
        /* <DEDUP_REMOVED lines=19> */
.L_x_101:
[----:B------:R-:W-:Y:S05]  /*1d70*/  BSYNC.RECONVERGENT B0 ;  /* 0x0000000000007941 */ /* 0x000fea0003800200 */
.L_x_100:
[----:B-1----:R-:W-:-:S04]  /*1d80*/  IMAD.WIDE.U32 R24, R24, 0x4, R2 ;  /* 0x0000000418187825 */ /* 0x002fc800078e0002 */
[----:B------:R-:W-:Y:S01]  /*1d90*/  VIADD R9, R9, 0x1 ;  /* 0x0000000109097836 */ /* 0x000fe20000000000 */
[----:B------:R1:W-:Y:S01]  /*1da0*/  STG.E desc[UR4][R24.64], R22 ;  /* 0x0000001618007986 */ /* 0x0003e2000c101904 */
[----:B------:R-:W-:Y:S05]  /*1db0*/  BRA `(.L_x_105) ;  /* 0xfffffff400147947 */ /* 0x000fea000383ffff */
.L_x_106:
        /* <DEDUP_REMOVED lines=12> */
.L_x_108:


//--------------------- .nv.shared.reserved.0     --------------------------
	.section	.nv.shared.reserved.0,"aw",@nobits
	.weak		__nv_reservedSMEM_offset_0_alias
	.size		__nv_reservedSMEM_offset_0_alias, 0, 64
	.other		__nv_reservedSMEM_offset_0_alias,@"STO_CUDA_RESERVED_SHARED STV_DEFAULT"
__nv_reservedSMEM_offset_0_alias:
	.zero		0
	.zero		64


//--------------------- .nv.constant0.percentile_nearest_rank_many_series_one_param_time_major_f32 --------------------------
	.section	.nv.constant0.percentile_nearest_rank_many_series_one_param_time_major_f32,"a",@progbits
	.sectionflags	@""
	.align	4
.nv.constant0.percentile_nearest_rank_many_series_one_param_time_major_f32:
	.zero		948


//--------------------- .nv.constant0.percentile_nearest_rank_batch_f32 --------------------------
	.section	.nv.constant0.percentile_nearest_rank_batch_f32,"a",@progbits
	.sectionflags	@""
	.align	4
.nv.constant0.percentile_nearest_rank_batch_f32:
	.zero		956


//--------------------- SYMBOLS --------------------------

	.type		.nv.reservedSmem.offset0,@object
	.size		.nv.reservedSmem.offset0,0x4
